	.target	sm_100a

	.elftype	@"ET_EXEC"


//--------------------- .note.nv.tkinfo           --------------------------
	.section	.note.nv.tkinfo,"",@"SHT_NOTE"
	.sectionflags	@"SHF_NOTE_NV_TKINFO"
	.tkinfo
        /*0018*/ 	.word	0x00000002
        /*0030*/ 	.string	""
        /*0030*/ 	.string	"ptxas"
        /*0030*/ 	.string	"Cuda compilation tools, release 13.0, V13.0.88"
        /*0030*/ 	.string	"Build cuda_13.0.r13.0/compiler.36424714_0"
        /*0030*/ 	.string	"-arch sm_100a -m 64 "



//--------------------- .note.nv.cuinfo           --------------------------
	.section	.note.nv.cuinfo,"",@"SHT_NOTE"
	.sectionflags	@"SHF_NOTE_NV_CUINFO"
        /*0018*/ 	.short	0x0002
        /*001a*/ 	.short	0x0064
        /*001c*/ 	.short	0x0082
	.zero		2


//--------------------- .nv.info                  --------------------------
	.section	.nv.info,"",@"SHT_CUDA_INFO"
	.align	4


	//----- nvinfo : EIATTR_REGCOUNT
	.align		4
        /*0000*/ 	.byte	0x04, 0x2f
        /*0002*/ 	.short	(.L_19 - .L_18)
	.align		4
.L_18:
        /*0004*/ 	.word	index@(_ZN7cutlass13device_kernelINS_4gemm6kernel13GemmUniversalIN4cute5tupleIJiiiiEEENS1_10collective13CollectiveMmaINS1_35MainloopSm100TmaUmmaWarpSpecializedILi3ELi2ELi2ENS5_IJNS4_1CILi2EEESB_NSA_ILi1EEEEEEEENS5_IJNSA_ILi256EEESF_NSA_ILi64EEEEEENS_6half_tENS5_IJlSC_lEEESI_SJ_NS4_8TiledMMAINS4_8MMA_AtomIJNS4_26SM100_MMA_F16BF16_2x1SM_SSISI_SI_fLi256ELi256ELNS4_4UMMA5MajorE0ELSO_0ELNSN_7ScaleInE0ELSP_0EEEEEENS4_6LayoutINS5_IJSC_SC_SC_EEENS5_IJNSA_ILi0EEESU_SU_EEEEENS5_IJNS4_10UnderscoreESX_SX_EEEEENS4_28SM100_TMA_2SM_LOAD_MULTICASTENS4_14ComposedLayoutINS4_7SwizzleILi3ELi4ELi3EEENS4_18smem_ptr_flag_bitsILi16EEENSS_INS5_IJNSA_ILi8EEESG_EEENS5_IJSG_SC_EEEEEEEvNS4_8identityENS4_18SM100_TMA_2SM_LOADES1A_vS1B_EENS_8epilogue10collective18CollectiveEpilogueINS1E_23Sm100TmaWarpSpecializedILi4ELi2ELi64ELb1ELb0EEEJNS5_IJNSA_ILi128EEESF_SG_EEENS5_IJNSS_IS1J_SC_EENSS_ISG_SC_EEEEESI_SJ_SI_SJ_NS1E_6fusion15FusionCallbacksIS1I_NS1O_17LinearCombinationISI_fSI_fLNS_15FloatRoundStyleE2EEES1K_S1N_JEEENS4_5SM1004TMEM4LOAD26SM100_TMEM_LOAD_32dp32b64xENS4_13SM90_TMA_LOADES1A_NS4_39AutoVectorizingCopyWithAssumedAlignmentILi128EEENS4_14SM90_TMA_STOREES1A_S20_S20_EEEvvEEEEvNT_6ParamsE)
        /*0008*/ 	.word	0x000000ad


	//----- nvinfo : EIATTR_FRAME_SIZE
	.align		4
.L_19:
        /*000c*/ 	.byte	0x04, 0x11
        /*000e*/ 	.short	(.L_21 - .L_20)
	.align		4
.L_20:
        /*0010*/ 	.word	index@($__internal_2_$__cuda_sm10x_tcgen05_guardrail_trap_unallocated_columns_being_dealloced)
        /*0014*/ 	.word	0x00000000


	//----- nvinfo : EIATTR_FRAME_SIZE
	.align		4
.L_21:
        /*0018*/ 	.byte	0x04, 0x11
        /*001a*/ 	.short	(.L_23 - .L_22)
	.align		4
.L_22:
        /*001c*/ 	.word	index@($__internal_1_$__cuda_sm10x_tcgen05_guardrail_trap_phase_invalid_during_alloc)
        /*0020*/ 	.word	0x00000000


	//----- nvinfo : EIATTR_FRAME_SIZE
	.align		4
.L_23:
        /*0024*/ 	.byte	0x04, 0x11
        /*0026*/ 	.short	(.L_25 - .L_24)
	.align		4
.L_24:
        /*0028*/ 	.word	index@($__internal_0_$__cuda_sm10x_tcgen05_guardrail_trap_col_being_dealloced_not_returned_by_alloc)
        /*002c*/ 	.word	0x00000000


	//----- nvinfo : EIATTR_FRAME_SIZE
	.align		4
.L_25:
        /*0030*/ 	.byte	0x04, 0x11
        /*0032*/ 	.short	(.L_27 - .L_26)
	.align		4
.L_26:
        /*0034*/ 	.word	index@(_ZN7cutlass13device_kernelINS_4gemm6kernel13GemmUniversalIN4cute5tupleIJiiiiEEENS1_10collective13CollectiveMmaINS1_35MainloopSm100TmaUmmaWarpSpecializedILi3ELi2ELi2ENS5_IJNS4_1CILi2EEESB_NSA_ILi1EEEEEEEENS5_IJNSA_ILi256EEESF_NSA_ILi64EEEEEENS_6half_tENS5_IJlSC_lEEESI_SJ_NS4_8TiledMMAINS4_8MMA_AtomIJNS4_26SM100_MMA_F16BF16_2x1SM_SSISI_SI_fLi256ELi256ELNS4_4UMMA5MajorE0ELSO_0ELNSN_7ScaleInE0ELSP_0EEEEEENS4_6LayoutINS5_IJSC_SC_SC_EEENS5_IJNSA_ILi0EEESU_SU_EEEEENS5_IJNS4_10UnderscoreESX_SX_EEEEENS4_28SM100_TMA_2SM_LOAD_MULTICASTENS4_14ComposedLayoutINS4_7SwizzleILi3ELi4ELi3EEENS4_18smem_ptr_flag_bitsILi16EEENSS_INS5_IJNSA_ILi8EEESG_EEENS5_IJSG_SC_EEEEEEEvNS4_8identityENS4_18SM100_TMA_2SM_LOADES1A_vS1B_EENS_8epilogue10collective18CollectiveEpilogueINS1E_23Sm100TmaWarpSpecializedILi4ELi2ELi64ELb1ELb0EEEJNS5_IJNSA_ILi128EEESF_SG_EEENS5_IJNSS_IS1J_SC_EENSS_ISG_SC_EEEEESI_SJ_SI_SJ_NS1E_6fusion15FusionCallbacksIS1I_NS1O_17LinearCombinationISI_fSI_fLNS_15FloatRoundStyleE2EEES1K_S1N_JEEENS4_5SM1004TMEM4LOAD26SM100_TMEM_LOAD_32dp32b64xENS4_13SM90_TMA_LOADES1A_NS4_39AutoVectorizingCopyWithAssumedAlignmentILi128EEENS4_14SM90_TMA_STOREES1A_S20_S20_EEEvvEEEEvNT_6ParamsE)
        /*0038*/ 	.word	0x00000000


	//----- nvinfo : EIATTR_MIN_STACK_SIZE
	.align		4
.L_27:
        /*003c*/ 	.byte	0x04, 0x12
        /*003e*/ 	.short	(.L_29 - .L_28)
	.align		4
.L_28:
        /*0040*/ 	.word	index@(_ZN7cutlass13device_kernelINS_4gemm6kernel13GemmUniversalIN4cute5tupleIJiiiiEEENS1_10collective13CollectiveMmaINS1_35MainloopSm100TmaUmmaWarpSpecializedILi3ELi2ELi2ENS5_IJNS4_1CILi2EEESB_NSA_ILi1EEEEEEEENS5_IJNSA_ILi256EEESF_NSA_ILi64EEEEEENS_6half_tENS5_IJlSC_lEEESI_SJ_NS4_8TiledMMAINS4_8MMA_AtomIJNS4_26SM100_MMA_F16BF16_2x1SM_SSISI_SI_fLi256ELi256ELNS4_4UMMA5MajorE0ELSO_0ELNSN_7ScaleInE0ELSP_0EEEEEENS4_6LayoutINS5_IJSC_SC_SC_EEENS5_IJNSA_ILi0EEESU_SU_EEEEENS5_IJNS4_10UnderscoreESX_SX_EEEEENS4_28SM100_TMA_2SM_LOAD_MULTICASTENS4_14ComposedLayoutINS4_7SwizzleILi3ELi4ELi3EEENS4_18smem_ptr_flag_bitsILi16EEENSS_INS5_IJNSA_ILi8EEESG_EEENS5_IJSG_SC_EEEEEEEvNS4_8identityENS4_18SM100_TMA_2SM_LOADES1A_vS1B_EENS_8epilogue10collective18CollectiveEpilogueINS1E_23Sm100TmaWarpSpecializedILi4ELi2ELi64ELb1ELb0EEEJNS5_IJNSA_ILi128EEESF_SG_EEENS5_IJNSS_IS1J_SC_EENSS_ISG_SC_EEEEESI_SJ_SI_SJ_NS1E_6fusion15FusionCallbacksIS1I_NS1O_17LinearCombinationISI_fSI_fLNS_15FloatRoundStyleE2EEES1K_S1N_JEEENS4_5SM1004TMEM4LOAD26SM100_TMEM_LOAD_32dp32b64xENS4_13SM90_TMA_LOADES1A_NS4_39AutoVectorizingCopyWithAssumedAlignmentILi128EEENS4_14SM90_TMA_STOREES1A_S20_S20_EEEvvEEEEvNT_6ParamsE)
        /*0044*/ 	.word	0x00000000
.L_29:


//--------------------- .nv.compat                --------------------------
	.section	.nv.compat,"",@"SHT_CUDA_COMPAT_INFO"
	.align	4
        /*0000*/ 	.byte	0x02, 0x09, 0x01, 0x00, 0x02, 0x02, 0x02, 0x00, 0x02, 0x05, 0x05, 0x00, 0x03, 0x07, 0x01, 0x01
        /*0010*/ 	.byte	0x02, 0x03, 0x01, 0x00, 0x02, 0x06, 0x01, 0x00, 0x04, 0x0b, 0x08, 0x00, 0x09, 0x00, 0x00, 0x00
        /*0020*/ 	.byte	0x00, 0x00, 0x00, 0x00


//--------------------- .nv.info._ZN7cutlass13device_kernelINS_4gemm6kernel13GemmUniversalIN4cute5tupleIJiiiiEEENS1_10collective13CollectiveMmaINS1_35MainloopSm100TmaUmmaWarpSpecializedILi3ELi2ELi2ENS5_IJNS4_1CILi2EEESB_NSA_ILi1EEEEEEEENS5_IJNSA_ILi256EEESF_NSA_ILi64EEEEEENS_6half_tENS5_IJlSC_lEEESI_SJ_NS4_8TiledMMAINS4_8MMA_AtomIJNS4_26SM100_MMA_F16BF16_2x1SM_SSISI_SI_fLi256ELi256ELNS4_4UMMA5MajorE0ELSO_0ELNSN_7ScaleInE0ELSP_0EEEEEENS4_6LayoutINS5_IJSC_SC_SC_EEENS5_IJNSA_ILi0EEESU_SU_EEEEENS5_IJNS4_10UnderscoreESX_SX_EEEEENS4_28SM100_TMA_2SM_LOAD_MULTICASTENS4_14ComposedLayoutINS4_7SwizzleILi3ELi4ELi3EEENS4_18smem_ptr_flag_bitsILi16EEENSS_INS5_IJNSA_ILi8EEESG_EEENS5_IJSG_SC_EEEEEEEvNS4_8identityENS4_18SM100_TMA_2SM_LOADES1A_vS1B_EENS_8epilogue10collective18CollectiveEpilogueINS1E_23Sm100TmaWarpSpecializedILi4ELi2ELi64ELb1ELb0EEEJNS5_IJNSA_ILi128EEESF_SG_EEENS5_IJNSS_IS1J_SC_EENSS_ISG_SC_EEEEESI_SJ_SI_SJ_NS1E_6fusion15FusionCallbacksIS1I_NS1O_17LinearCombinationISI_fSI_fLNS_15FloatRoundStyleE2EEES1K_S1N_JEEENS4_5SM1004TMEM4LOAD26SM100_TMEM_LOAD_32dp32b64xENS4_13SM90_TMA_LOADES1A_NS4_39AutoVectorizingCopyWithAssumedAlignmentILi128EEENS4_14SM90_TMA_STOREES1A_S20_S20_EEEvvEEEEvNT_6ParamsE --------------------------
	.section	.nv.info._ZN7cutlass13device_kernelINS_4gemm6kernel13GemmUniversalIN4cute5tupleIJiiiiEEENS1_10collective13CollectiveMmaINS1_35MainloopSm100TmaUmmaWarpSpecializedILi3ELi2ELi2ENS5_IJNS4_1CILi2EEESB_NSA_ILi1EEEEEEEENS5_IJNSA_ILi256EEESF_NSA_ILi64EEEEEENS_6half_tENS5_IJlSC_lEEESI_SJ_NS4_8TiledMMAINS4_8MMA_AtomIJNS4_26SM100_MMA_F16BF16_2x1SM_SSISI_SI_fLi256ELi256ELNS4_4UMMA5MajorE0ELSO_0ELNSN_7ScaleInE0ELSP_0EEEEEENS4_6LayoutINS5_IJSC_SC_SC_EEENS5_IJNSA_ILi0EEESU_SU_EEEEENS5_IJNS4_10UnderscoreESX_SX_EEEEENS4_28SM100_TMA_2SM_LOAD_MULTICASTENS4_14ComposedLayoutINS4_7SwizzleILi3ELi4ELi3EEENS4_18smem_ptr_flag_bitsILi16EEENSS_INS5_IJNSA_ILi8EEESG_EEENS5_IJSG_SC_EEEEEEEvNS4_8identityENS4_18SM100_TMA_2SM_LOADES1A_vS1B_EENS_8epilogue10collective18CollectiveEpilogueINS1E_23Sm100TmaWarpSpecializedILi4ELi2ELi64ELb1ELb0EEEJNS5_IJNSA_ILi128EEESF_SG_EEENS5_IJNSS_IS1J_SC_EENSS_ISG_SC_EEEEESI_SJ_SI_SJ_NS1E_6fusion15FusionCallbacksIS1I_NS1O_17LinearCombinationISI_fSI_fLNS_15FloatRoundStyleE2EEES1K_S1N_JEEENS4_5SM1004TMEM4LOAD26SM100_TMEM_LOAD_32dp32b64xENS4_13SM90_TMA_LOADES1A_NS4_39AutoVectorizingCopyWithAssumedAlignmentILi128EEENS4_14SM90_TMA_STOREES1A_S20_S20_EEEvvEEEEvNT_6ParamsE,"",@"SHT_CUDA_INFO"
	.sectionflags	@""
	.align	4


	//----- nvinfo : EIATTR_CUDA_API_VERSION
	.align		4
        /*0000*/ 	.byte	0x04, 0x37
        /*0002*/ 	.short	(.L_31 - .L_30)
.L_30:
        /*0004*/ 	.word	0x00000082


	//----- nvinfo : EIATTR_KPARAM_INFO
	.align		4
.L_31:
        /*0008*/ 	.byte	0x04, 0x17
        /*000a*/ 	.short	(.L_33 - .L_32)
.L_32:
        /*000c*/ 	.word	0x00000000
        /*0010*/ 	.short	0x0000
        /*0012*/ 	.short	0x0000
        /*0014*/ 	.byte	0x00, 0xf0, 0x01, 0x20


	//----- nvinfo : EIATTR_AT_ENTRY_FRAGMENTS
	.align		4
.L_33:
        /*0018*/ 	.byte	0x04, 0x4f
        /*001a*/ 	.short	(.L_35 - .L_34)


	//   ....[0]....
.L_34:
        /*001c*/ 	.word	0x00000007


	//----- nvinfo : EIATTR_RESERVED_SMEM_USED
	.align		4
.L_35:
        /*0020*/ 	.byte	0x01, 0x41
	.zero		2


	//----- nvinfo : EIATTR_SPARSE_MMA_MASK
	.align		4
        /*0024*/ 	.byte	0x03, 0x50
        /*0026*/ 	.short	0x0000


	//----- nvinfo : EIATTR_TCGEN05_2CTA_USED
	.align		4
        /*0028*/ 	.byte	0x01, 0x52
	.zero		2


	//----- nvinfo : EIATTR_MAXREG_COUNT
	.align		4
        /*002c*/ 	.byte	0x03, 0x1b
        /*002e*/ 	.short	0x00ff


	//----- nvinfo : EIATTR_NUM_BARRIERS
	.align		4
        /*0030*/ 	.byte	0x02, 0x4c
        /*0032*/ 	.byte	0x07
	.zero		1


	//----- nvinfo : EIATTR_EXTERNS
	.align		4
        /*0034*/ 	.byte	0x04, 0x0f
        /*0036*/ 	.short	(.L_37 - .L_36)


	//   ....[0]....
	.align		4
.L_36:
        /*0038*/ 	.word	index@(__assertfail)


	//----- nvinfo : EIATTR_MERCURY_ISA_VERSION
	.align		4
.L_37:
        /*003c*/ 	.byte	0x03, 0x5f
        /*003e*/ 	.short	0x0101


	//----- nvinfo : EIATTR_INT_WARP_WIDE_INSTR_OFFSETS
	.align		4
        /*0040*/ 	.byte	0x04, 0x31
        /*0042*/ 	.short	(.L_39 - .L_38)


	//   ....[0]....
.L_38:
        /*0044*/ 	.word	0x00000d10


	//   ....[1]....
        /*0048*/ 	.word	0x00000db0


	//   ....[2]....
        /*004c*/ 	.word	0x000040a0


	//   ....[3]....
        /*0050*/ 	.word	0x000040c0


	//   ....[4]....
        /*0054*/ 	.word	0x000040f0


	//   ....[5]....
        /*0058*/ 	.word	0x00004c30


	//   ....[6]....
        /*005c*/ 	.word	0x00004ca0


	//   ....[7]....
        /*0060*/ 	.word	0x00004d80


	//   ....[8]....
        /*0064*/ 	.word	0x00004e00


	//   ....[9]....
        /*0068*/ 	.word	0x00004f00


	//   ....[10]....
        /*006c*/ 	.word	0x00004f80


	//   ....[11]....
        /*0070*/ 	.word	0x00005070


	//   ....[12]....
        /*0074*/ 	.word	0x00005120


	//----- nvinfo : EIATTR_COOP_GROUP_MASK_REGIDS
	.align		4
.L_39:
        /*0078*/ 	.byte	0x04, 0x29
        /*007a*/ 	.short	(.L_41 - .L_40)


	//   ....[0]....
.L_40:
        /*007c*/ 	.word	0xffffffff


	//   ....[1]....
        /*0080*/ 	.word	0xffffffff


	//   ....[2]....
        /*0084*/ 	.word	0xffffffff


	//   ....[3]....
        /*0088*/ 	.word	0xffffffff


	//   ....[4]....
        /*008c*/ 	.word	0xffffffff


	//   ....[5]....
        /*0090*/ 	.word	0xffffffff


	//   ....[6]....
        /*0094*/ 	.word	0xffffffff


	//   ....[7]....
        /*0098*/ 	.word	0xffffffff


	//   ....[8]....
        /*009c*/ 	.word	0xffffffff


	//   ....[9]....
        /*00a0*/ 	.word	0xffffffff


	//   ....[10]....
        /*00a4*/ 	.word	0xffffffff


	//   ....[11]....
        /*00a8*/ 	.word	0xffffffff


	//   ....[12]....
        /*00ac*/ 	.word	0xffffffff


	//   ....[13]....
        /*00b0*/ 	.word	0xffffffff


	//----- nvinfo : EIATTR_COOP_GROUP_INSTR_OFFSETS
	.align		4
.L_41:
        /*00b4*/ 	.byte	0x04, 0x28
        /*00b6*/ 	.short	(.L_43 - .L_42)


	//   ....[0]....
.L_42:
        /*00b8*/ 	.word	0x000000b0


	//   ....[1]....
        /*00bc*/ 	.word	0x00000520


	//   ....[2]....
        /*00c0*/ 	.word	0x000006c0


	//   ....[3]....
        /*00c4*/ 	.word	0x00000850


	//   ....[4]....
        /*00c8*/ 	.word	0x00000940


	//   ....[5]....
        /*00cc*/ 	.word	0x00000aa0


	//   ....[6]....
        /*00d0*/ 	.word	0x00000bf0


	//   ....[7]....
        /*00d4*/ 	.word	0x00000e30


	//   ....[8]....
        /*00d8*/ 	.word	0x00002180


	//   ....[9]....
        /*00dc*/ 	.word	0x00002fa0


	//   ....[10]....
        /*00e0*/ 	.word	0x00003470


	//   ....[11]....
        /*00e4*/ 	.word	0x000034a0


	//   ....[12]....
        /*00e8*/ 	.word	0x00003fa0


	//   ....[13]....
        /*00ec*/ 	.word	0x000041b0


	//----- nvinfo : EIATTR_VRC_CTA_INIT_COUNT
	.align		4
.L_43:
        /*00f0*/ 	.byte	0x02, 0x4a
        /*00f2*/ 	.byte	0x80
	.zero		1


	//----- nvinfo : EIATTR_SYSCALL_OFFSETS
	.align		4
        /*00f4*/ 	.byte	0x04, 0x46
        /*00f6*/ 	.short	(.L_45 - .L_44)


	//   ....[0]....
.L_44:
        /*00f8*/ 	.word	0x00005db0


	//   ....[1]....
        /*00fc*/ 	.word	0x00005ea0


	//   ....[2]....
        /*0100*/ 	.word	0x00006870


	//   ....[3]....
        /*0104*/ 	.word	0x00007d30


	//   ....[4]....
        /*0108*/ 	.word	0x00009160


	//   ....[5]....
        /*010c*/ 	.word	0x0000a580


	//----- nvinfo : EIATTR_MBARRIER_INSTR_OFFSETS
	.align		4
.L_45:
        /*0110*/ 	.byte	0x04, 0x39
        /*0112*/ 	.short	(.L_47 - .L_46)


	//   ....[0]....
.L_46:
        /*0114*/ 	.word	0x00000650
        /*0118*/ 	.word	0x000000ff
        /*011c*/ 	.word	0x00000000
        /*0120*/ 	.short	0x0100
        /*0122*/ 	.byte	0x04
	.zero		1


	//   ....[1]....
        /*0124*/ 	.word	0x00000660
        /*0128*/ 	.word	0x000000ff
        /*012c*/ 	.word	0x00000018
        /*0130*/ 	.short	0x0100
        /*0132*/ 	.byte	0x04
	.zero		1


	//   ....[2]....
        /*0134*/ 	.word	0x00000670
        /*0138*/ 	.word	0x000000ff
        /*013c*/ 	.word	0x00000008
        /*0140*/ 	.short	0x0100
        /*0142*/ 	.byte	0x04
	.zero		1


	//   ....[3]....
        /*0144*/ 	.word	0x00000680
        /*0148*/ 	.word	0x000000ff
        /*014c*/ 	.word	0x00000020
        /*0150*/ 	.short	0x0100
        /*0152*/ 	.byte	0x04
	.zero		1


	//   ....[4]....
        /*0154*/ 	.word	0x00000690
        /*0158*/ 	.word	0x000000ff
        /*015c*/ 	.word	0x00000010
        /*0160*/ 	.short	0x0100
        /*0162*/ 	.byte	0x04
	.zero		1


	//   ....[5]....
        /*0164*/ 	.word	0x000006a0
        /*0168*/ 	.word	0x000000ff
        /*016c*/ 	.word	0x00000028
        /*0170*/ 	.short	0x0100
        /*0172*/ 	.byte	0x04
	.zero		1


	//   ....[6]....
        /*0174*/ 	.word	0x000007c0
        /*0178*/ 	.word	0x000000ff
        /*017c*/ 	.word	0x00000030
        /*0180*/ 	.short	0x0100
        /*0182*/ 	.byte	0x04
	.zero		1


	//   ....[7]....
        /*0184*/ 	.word	0x000007d0
        /*0188*/ 	.word	0x000000ff
        /*018c*/ 	.word	0x00000050
        /*0190*/ 	.short	0x0100
        /*0192*/ 	.byte	0x04
	.zero		1


	//   ....[8]....
        /*0194*/ 	.word	0x000007e0
        /*0198*/ 	.word	0x000000ff
        /*019c*/ 	.word	0x00000038
        /*01a0*/ 	.short	0x0100
        /*01a2*/ 	.byte	0x04
	.zero		1


	//   ....[9]....
        /*01a4*/ 	.word	0x000007f0
        /*01a8*/ 	.word	0x000000ff
        /*01ac*/ 	.word	0x00000058
        /*01b0*/ 	.short	0x0100
        /*01b2*/ 	.byte	0x04
	.zero		1


	//   ....[10]....
        /*01b4*/ 	.word	0x00000800
        /*01b8*/ 	.word	0x000000ff
        /*01bc*/ 	.word	0x00000040
        /*01c0*/ 	.short	0x0100
        /*01c2*/ 	.byte	0x04
	.zero		1


	//   ....[11]....
        /*01c4*/ 	.word	0x00000810
        /*01c8*/ 	.word	0x000000ff
        /*01cc*/ 	.word	0x00000060
        /*01d0*/ 	.short	0x0100
        /*01d2*/ 	.byte	0x04
	.zero		1


	//   ....[12]....
        /*01d4*/ 	.word	0x00000820
        /*01d8*/ 	.word	0x000000ff
        /*01dc*/ 	.word	0x00000048
        /*01e0*/ 	.short	0x0100
        /*01e2*/ 	.byte	0x04
	.zero		1


	//   ....[13]....
        /*01e4*/ 	.word	0x00000830
        /*01e8*/ 	.word	0x000000ff
        /*01ec*/ 	.word	0x00000068
        /*01f0*/ 	.short	0x0100
        /*01f2*/ 	.byte	0x04
	.zero		1


	//   ....[14]....
        /*01f4*/ 	.word	0x00000910
        /*01f8*/ 	.word	0x000000ff
        /*01fc*/ 	.word	0x00000070
        /*0200*/ 	.short	0x0100
        /*0202*/ 	.byte	0x06
	.zero		1


	//   ....[15]....
        /*0204*/ 	.word	0x00000920
        /*0208*/ 	.word	0x000000ff
        /*020c*/ 	.word	0x00000078
        /*0210*/ 	.short	0x0100
        /*0212*/ 	.byte	0x06
	.zero		1


	//   ....[16]....
        /*0214*/ 	.word	0x00000a50
        /*0218*/ 	.word	0x000000ff
        /*021c*/ 	.word	0x00000080
        /*0220*/ 	.short	0x0100
        /*0222*/ 	.byte	0x06
	.zero		1


	//   ....[17]....
        /*0224*/ 	.word	0x00000a60
        /*0228*/ 	.word	0x000000ff
        /*022c*/ 	.word	0x00000090
        /*0230*/ 	.short	0x0100
        /*0232*/ 	.byte	0x06
	.zero		1


	//   ....[18]....
        /*0234*/ 	.word	0x00000a70
        /*0238*/ 	.word	0x000000ff
        /*023c*/ 	.word	0x00000088
        /*0240*/ 	.short	0x0100
        /*0242*/ 	.byte	0x06
	.zero		1


	//   ....[19]....
        /*0244*/ 	.word	0x00000a80
        /*0248*/ 	.word	0x000000ff
        /*024c*/ 	.word	0x00000098
        /*0250*/ 	.short	0x0100
        /*0252*/ 	.byte	0x06
	.zero		1


	//   ....[20]....
        /*0254*/ 	.word	0x00000ba0
        /*0258*/ 	.word	0x000000ff
        /*025c*/ 	.word	0x000000a0
        /*0260*/ 	.short	0x0100
        /*0262*/ 	.byte	0x04
	.zero		1


	//   ....[21]....
        /*0264*/ 	.word	0x00000bb0
        /*0268*/ 	.word	0x000000ff
        /*026c*/ 	.word	0x000000b0
        /*0270*/ 	.short	0x0100
        /*0272*/ 	.byte	0x04
	.zero		1


	//   ....[22]....
        /*0274*/ 	.word	0x00000bc0
        /*0278*/ 	.word	0x000000ff
        /*027c*/ 	.word	0x000000a8
        /*0280*/ 	.short	0x0100
        /*0282*/ 	.byte	0x04
	.zero		1


	//   ....[23]....
        /*0284*/ 	.word	0x00000bd0
        /*0288*/ 	.word	0x000000ff
        /*028c*/ 	.word	0x000000b8
        /*0290*/ 	.short	0x0100
        /*0292*/ 	.byte	0x04
	.zero		1


	//   ....[24]....
        /*0294*/ 	.word	0x00000cc0
        /*0298*/ 	.word	0x000000ff
        /*029c*/ 	.word	0x000000c0
        /*02a0*/ 	.short	0x0100
        /*02a2*/ 	.byte	0x04
	.zero		1


	//   ....[25]....
        /*02a4*/ 	.word	0x00000cd0
        /*02a8*/ 	.word	0x000000ff
        /*02ac*/ 	.word	0x000000d0
        /*02b0*/ 	.short	0x0100
        /*02b2*/ 	.byte	0x04
	.zero		1


	//   ....[26]....
        /*02b4*/ 	.word	0x00000ce0
        /*02b8*/ 	.word	0x000000ff
        /*02bc*/ 	.word	0x000000c8
        /*02c0*/ 	.short	0x0100
        /*02c2*/ 	.byte	0x04
	.zero		1


	//   ....[27]....
        /*02c4*/ 	.word	0x00000cf0
        /*02c8*/ 	.word	0x000000ff
        /*02cc*/ 	.word	0x000000d8
        /*02d0*/ 	.short	0x0100
        /*02d2*/ 	.byte	0x04
	.zero		1


	//   ....[28]....
        /*02d4*/ 	.word	0x00000df0
        /*02d8*/ 	.word	0x000000ff
        /*02dc*/ 	.word	0x000000e0
        /*02e0*/ 	.short	0x0100
        /*02e2*/ 	.byte	0x06
	.zero		1


	//   ....[29]....
        /*02e4*/ 	.word	0x000019a0
        /*02e8*/ 	.word	0x00000003
        /*02ec*/ 	.word	0x000000d0
        /*02f0*/ 	.short	0x010a
        /*02f2*/ 	.byte	0xff
	.zero		1


	//   ....[30]....
        /*02f4*/ 	.word	0x000019d0
        /*02f8*/ 	.word	0x00000003
        /*02fc*/ 	.word	0x000000c0
        /*0300*/ 	.short	0x0101
        /*0302*/ 	.byte	0xff
	.zero		1


	//   ....[31]....
        /*0304*/ 	.word	0x00001a90
        /*0308*/ 	.word	0x000000ff
        /*030c*/ 	.word	0x00000018
        /*0310*/ 	.short	0x010a
        /*0312*/ 	.byte	0x04
	.zero		1


	//   ....[32]....
        /*0314*/ 	.word	0x00001b60
        /*0318*/ 	.word	0x000000ff
        /*031c*/ 	.word	0x00000018
        /*0320*/ 	.short	0x010a
        /*0322*/ 	.byte	0x21
	.zero		1


	//   ....[33]....
        /*0324*/ 	.word	0x00001d10
        /*0328*/ 	.word	0x000000ff
        /*032c*/ 	.word	0x00000018
        /*0330*/ 	.short	0x010a
        /*0332*/ 	.byte	0x05
	.zero		1


	//   ....[34]....
        /*0334*/ 	.word	0x00001e20
        /*0338*/ 	.word	0x000000ff
        /*033c*/ 	.word	0x00000078
        /*0340*/ 	.short	0x0101
        /*0342*/ 	.byte	0x06
	.zero		1


	//   ....[35]....
        /*0344*/ 	.word	0x00001e40
        /*0348*/ 	.word	0x000000ff
        /*034c*/ 	.word	0x00000018
        /*0350*/ 	.short	0x010a
        /*0352*/ 	.byte	0x04
	.zero		1


	//   ....[36]....
        /*0354*/ 	.word	0x00001ec0
        /*0358*/ 	.word	0x000000ff
        /*035c*/ 	.word	0x00000018
        /*0360*/ 	.short	0x010a
        /*0362*/ 	.byte	0x11
	.zero		1


	//   ....[37]....
        /*0364*/ 	.word	0x00002050
        /*0368*/ 	.word	0x000000ff
        /*036c*/ 	.word	0x00000018
        /*0370*/ 	.short	0x010a
        /*0372*/ 	.byte	0x05
	.zero		1


	//   ....[38]....
        /*0374*/ 	.word	0x000021b0
        /*0378*/ 	.word	0x00000003
        /*037c*/ 	.word	0x00000080
        /*0380*/ 	.short	0x010a
        /*0382*/ 	.byte	0xff
	.zero		1


	//   ....[39]....
        /*0384*/ 	.word	0x00002300
        /*0388*/ 	.word	0x00000000
        /*038c*/ 	.word	0x00000000
        /*0390*/ 	.short	0x0101
        /*0392*/ 	.byte	0xff
	.zero		1


	//   ....[40]....
        /*0394*/ 	.word	0x000028b0
        /*0398*/ 	.word	0x000000ff
        /*039c*/ 	.word	0x00000000
        /*03a0*/ 	.short	0x010a
        /*03a2*/ 	.byte	0x04
	.zero		1


	//   ....[41]....
        /*03a4*/ 	.word	0x00002940
        /*03a8*/ 	.word	0x000000ff
        /*03ac*/ 	.word	0x00000000
        /*03b0*/ 	.short	0x010a
        /*03b2*/ 	.byte	0x05
	.zero		1


	//   ....[42]....
        /*03b4*/ 	.word	0x000029e0
        /*03b8*/ 	.word	0x00000000
        /*03bc*/ 	.word	0x00000000
        /*03c0*/ 	.short	0x010a
        /*03c2*/ 	.byte	0xff
	.zero		1


	//   ....[43]....
        /*03c4*/ 	.word	0x00002b00
        /*03c8*/ 	.word	0x00000002
        /*03cc*/ 	.word	0x000000c0
        /*03d0*/ 	.short	0x010a
        /*03d2*/ 	.byte	0xff
	.zero		1


	//   ....[44]....
        /*03d4*/ 	.word	0x00002b60
        /*03d8*/ 	.word	0x00000004
        /*03dc*/ 	.word	0x00000000
        /*03e0*/ 	.short	0x0101
        /*03e2*/ 	.byte	0xff
	.zero		1


	//   ....[45]....
        /*03e4*/ 	.word	0x00002b80
        /*03e8*/ 	.word	0x000000ff
        /*03ec*/ 	.word	0x00000090
        /*03f0*/ 	.short	0x010a
        /*03f2*/ 	.byte	0x04
	.zero		1


	//   ....[46]....
        /*03f4*/ 	.word	0x00002ca0
        /*03f8*/ 	.word	0x00000002
        /*03fc*/ 	.word	0x00000080
        /*0400*/ 	.short	0x010a
        /*0402*/ 	.byte	0xff
	.zero		1


	//   ....[47]....
        /*0404*/ 	.word	0x00002db0
        /*0408*/ 	.word	0x00000002
        /*040c*/ 	.word	0x00000000
        /*0410*/ 	.short	0x0101
        /*0412*/ 	.byte	0xff
	.zero		1


	//   ....[48]....
        /*0414*/ 	.word	0x00002e40
        /*0418*/ 	.word	0x000000ff
        /*041c*/ 	.word	0x00000090
        /*0420*/ 	.short	0x0106
        /*0422*/ 	.byte	0x04
	.zero		1


	//   ....[49]....
        /*0424*/ 	.word	0x00002e60
        /*0428*/ 	.word	0x000000ff
        /*042c*/ 	.word	0x00000090
        /*0430*/ 	.short	0x010a
        /*0432*/ 	.byte	0x04
	.zero		1


	//   ....[50]....
        /*0434*/ 	.word	0x00002ef0
        /*0438*/ 	.word	0x000000ff
        /*043c*/ 	.word	0x00000090
        /*0440*/ 	.short	0x0106
        /*0442*/ 	.byte	0x07
	.zero		1


	//   ....[51]....
        /*0444*/ 	.word	0x00002f30
        /*0448*/ 	.word	0x00000000
        /*044c*/ 	.word	0x00000090
        /*0450*/ 	.short	0x010a
        /*0452*/ 	.byte	0xff
	.zero		1


	//   ....[52]....
        /*0454*/ 	.word	0x00003170
        /*0458*/ 	.word	0x000000ff
        /*045c*/ 	.word	0x00000008
        /*0460*/ 	.short	0x010a
        /*0462*/ 	.byte	0x05
	.zero		1


	//   ....[53]....
        /*0464*/ 	.word	0x00003190
        /*0468*/ 	.word	0x000000ff
        /*046c*/ 	.word	0x00000008
        /*0470*/ 	.short	0x010a
        /*0472*/ 	.byte	0x05
	.zero		1


	//   ....[54]....
        /*0474*/ 	.word	0x00003320
        /*0478*/ 	.word	0x000000ff
        /*047c*/ 	.word	0x00000008
        /*0480*/ 	.short	0x010a
        /*0482*/ 	.byte	0x05
	.zero		1


	//   ....[55]....
        /*0484*/ 	.word	0x00003340
        /*0488*/ 	.word	0x000000ff
        /*048c*/ 	.word	0x00000008
        /*0490*/ 	.short	0x010a
        /*0492*/ 	.byte	0x05
	.zero		1


	//   ....[56]....
        /*0494*/ 	.word	0x00003400
        /*0498*/ 	.word	0x000000ff
        /*049c*/ 	.word	0x00000000
        /*04a0*/ 	.short	0x0101
        /*04a2*/ 	.byte	0x04
	.zero		1


	//   ....[57]....
        /*04a4*/ 	.word	0x00003740
        /*04a8*/ 	.word	0x00000000
        /*04ac*/ 	.word	0x00000080
        /*04b0*/ 	.short	0x010a
        /*04b2*/ 	.byte	0xff
	.zero		1


	//   ....[58]....
        /*04b4*/ 	.word	0x00003800
        /*04b8*/ 	.word	0x00000000
        /*04bc*/ 	.word	0x00000000
        /*04c0*/ 	.short	0x0101
        /*04c2*/ 	.byte	0xff
	.zero		1


	//   ....[59]....
        /*04c4*/ 	.word	0x000038c0
        /*04c8*/ 	.word	0x000000ff
        /*04cc*/ 	.word	0x00000000
        /*04d0*/ 	.short	0x010a
        /*04d2*/ 	.byte	0x04
	.zero		1


	//   ....[60]....
        /*04d4*/ 	.word	0x000038d0
        /*04d8*/ 	.word	0x000000ff
        /*04dc*/ 	.word	0x000000b0
        /*04e0*/ 	.short	0x010a
        /*04e2*/ 	.byte	0x1f
	.zero		1


	//   ....[61]....
        /*04e4*/ 	.word	0x00003980
        /*04e8*/ 	.word	0x000000ff
        /*04ec*/ 	.word	0x00000000
        /*04f0*/ 	.short	0x010a
        /*04f2*/ 	.byte	0x05
	.zero		1


	//   ....[62]....
        /*04f4*/ 	.word	0x00003ab0
        /*04f8*/ 	.word	0x000000ff
        /*04fc*/ 	.word	0x00000000
        /*0500*/ 	.short	0x010a
        /*0502*/ 	.byte	0x04
	.zero		1


	//   ....[63]....
        /*0504*/ 	.word	0x00003db0
        /*0508*/ 	.word	0x000000ff
        /*050c*/ 	.word	0x00000000
        /*0510*/ 	.short	0x010a
        /*0512*/ 	.byte	0x04
	.zero		1


	//   ....[64]....
        /*0514*/ 	.word	0x00003e50
        /*0518*/ 	.word	0x00000000
        /*051c*/ 	.word	0x00000000
        /*0520*/ 	.short	0x010a
        /*0522*/ 	.byte	0xff
	.zero		1


	//   ....[65]....
        /*0524*/ 	.word	0x00003e90
        /*0528*/ 	.word	0x00000000
        /*052c*/ 	.word	0x00000000
        /*0530*/ 	.short	0x010a
        /*0532*/ 	.byte	0xff
	.zero		1


	//   ....[66]....
        /*0534*/ 	.word	0x00003f00
        /*0538*/ 	.word	0x000000ff
        /*053c*/ 	.word	0x00000000
        /*0540*/ 	.short	0x0101
        /*0542*/ 	.byte	0x04
	.zero		1


	//   ....[67]....
        /*0544*/ 	.word	0x00003f40
        /*0548*/ 	.word	0x000000ff
        /*054c*/ 	.word	0x000000e0
        /*0550*/ 	.short	0x010a
        /*0552*/ 	.byte	0x1a
	.zero		1


	//   ....[68]....
        /*0554*/ 	.word	0x00003f90
        /*0558*/ 	.word	0x000000ff
        /*055c*/ 	.word	0x00000000
        /*0560*/ 	.short	0x0101
        /*0562*/ 	.byte	0x04
	.zero		1


	//   ....[69]....
        /*0564*/ 	.word	0x00004430
        /*0568*/ 	.word	0x0000000c
        /*056c*/ 	.word	0x00000080
        /*0570*/ 	.short	0x010a
        /*0572*/ 	.byte	0xff
	.zero		1


	//   ....[70]....
        /*0574*/ 	.word	0x000045a0
        /*0578*/ 	.word	0x00000000
        /*057c*/ 	.word	0x00000000
        /*0580*/ 	.short	0x0101
        /*0582*/ 	.byte	0xff
	.zero		1


	//   ....[71]....
        /*0584*/ 	.word	0x00004a30
        /*0588*/ 	.word	0x000000ff
        /*058c*/ 	.word	0x00000078
        /*0590*/ 	.short	0x010a
        /*0592*/ 	.byte	0x15
	.zero		1


	//   ....[72]....
        /*0594*/ 	.word	0x00004bb0
        /*0598*/ 	.word	0x000000ff
        /*059c*/ 	.word	0x00000050
        /*05a0*/ 	.short	0x010a
        /*05a2*/ 	.byte	0x15
	.zero		1


	//   ....[73]....
        /*05a4*/ 	.word	0x00004d30
        /*05a8*/ 	.word	0x000000ff
        /*05ac*/ 	.word	0x00000030
        /*05b0*/ 	.short	0x010b
        /*05b2*/ 	.byte	0x15
	.zero		1


	//   ....[74]....
        /*05b4*/ 	.word	0x00004d40
        /*05b8*/ 	.word	0x000000ff
        /*05bc*/ 	.word	0x00000000
        /*05c0*/ 	.short	0x0101
        /*05c2*/ 	.byte	0x06
	.zero		1


	//   ....[75]....
        /*05c4*/ 	.word	0x00004d50
        /*05c8*/ 	.word	0x000000ff
        /*05cc*/ 	.word	0x00000058
        /*05d0*/ 	.short	0x010a
        /*05d2*/ 	.byte	0x15
	.zero		1


	//   ....[76]....
        /*05d4*/ 	.word	0x00004eb0
        /*05d8*/ 	.word	0x000000ff
        /*05dc*/ 	.word	0x00000038
        /*05e0*/ 	.short	0x010b
        /*05e2*/ 	.byte	0x15
	.zero		1


	//   ....[77]....
        /*05e4*/ 	.word	0x00004ec0
        /*05e8*/ 	.word	0x000000ff
        /*05ec*/ 	.word	0x00000000
        /*05f0*/ 	.short	0x0101
        /*05f2*/ 	.byte	0x06
	.zero		1


	//   ....[78]....
        /*05f4*/ 	.word	0x00004ed0
        /*05f8*/ 	.word	0x000000ff
        /*05fc*/ 	.word	0x00000060
        /*0600*/ 	.short	0x010a
        /*0602*/ 	.byte	0x15
	.zero		1


	//   ....[79]....
        /*0604*/ 	.word	0x00005020
        /*0608*/ 	.word	0x000000ff
        /*060c*/ 	.word	0x00000040
        /*0610*/ 	.short	0x010b
        /*0612*/ 	.byte	0x15
	.zero		1


	//   ....[80]....
        /*0614*/ 	.word	0x00005030
        /*0618*/ 	.word	0x000000ff
        /*061c*/ 	.word	0x00000000
        /*0620*/ 	.short	0x0101
        /*0622*/ 	.byte	0x06
	.zero		1


	//   ....[81]....
        /*0624*/ 	.word	0x00005040
        /*0628*/ 	.word	0x000000ff
        /*062c*/ 	.word	0x00000068
        /*0630*/ 	.short	0x010a
        /*0632*/ 	.byte	0x15
	.zero		1


	//   ....[82]....
        /*0634*/ 	.word	0x00005230
        /*0638*/ 	.word	0x000000ff
        /*063c*/ 	.word	0x00000048
        /*0640*/ 	.short	0x010b
        /*0642*/ 	.byte	0x15
	.zero		1


	//   ....[83]....
        /*0644*/ 	.word	0x00005240
        /*0648*/ 	.word	0x000000ff
        /*064c*/ 	.word	0x00000000
        /*0650*/ 	.short	0x0101
        /*0652*/ 	.byte	0x25
	.zero		1


	//   ....[84]....
        /*0654*/ 	.word	0x00005270
        /*0658*/ 	.word	0x000000ff
        /*065c*/ 	.word	0x00000050
        /*0660*/ 	.short	0x010a
        /*0662*/ 	.byte	0x15
	.zero		1


	//   ....[85]....
        /*0664*/ 	.word	0x00005290
        /*0668*/ 	.word	0x000000ff
        /*066c*/ 	.word	0x00000058
        /*0670*/ 	.short	0x010a
        /*0672*/ 	.byte	0x15
	.zero		1


	//   ....[86]....
        /*0674*/ 	.word	0x000052b0
        /*0678*/ 	.word	0x000000ff
        /*067c*/ 	.word	0x00000060
        /*0680*/ 	.short	0x010a
        /*0682*/ 	.byte	0x15
	.zero		1


	//   ....[87]....
        /*0684*/ 	.word	0x000052f0
        /*0688*/ 	.word	0x00000000
        /*068c*/ 	.word	0x00000068
        /*0690*/ 	.short	0x010a
        /*0692*/ 	.byte	0xff
	.zero		1


	//   ....[88]....
        /*0694*/ 	.word	0x00005640
        /*0698*/ 	.word	0x00000003
        /*069c*/ 	.word	0x00000080
        /*06a0*/ 	.short	0x010a
        /*06a2*/ 	.byte	0xff
	.zero		1


	//   ....[89]....
        /*06a4*/ 	.word	0x000057c0
        /*06a8*/ 	.word	0x00000000
        /*06ac*/ 	.word	0x00000000
        /*06b0*/ 	.short	0x0101
        /*06b2*/ 	.byte	0xff
	.zero		1


	//   ....[90]....
        /*06b4*/ 	.word	0x00006390
        /*06b8*/ 	.word	0x000000ff
        /*06bc*/ 	.word	0x00000030
        /*06c0*/ 	.short	0x010a
        /*06c2*/ 	.byte	0x2c
	.zero		1


	//   ....[91]....
        /*06c4*/ 	.word	0x00006450
        /*06c8*/ 	.word	0x000000a6
        /*06cc*/ 	.word	0x000000a0
        /*06d0*/ 	.short	0x010a
        /*06d2*/ 	.byte	0xff
	.zero		1


	//   ....[92]....
        /*06d4*/ 	.word	0x00006580
        /*06d8*/ 	.word	0x000000ff
        /*06dc*/ 	.word	0x00000030
        /*06e0*/ 	.short	0x010a
        /*06e2*/ 	.byte	0x2c
	.zero		1


	//   ....[93]....
        /*06e4*/ 	.word	0x00006750
        /*06e8*/ 	.word	0x000000a6
        /*06ec*/ 	.word	0x000000a0
        /*06f0*/ 	.short	0x010a
        /*06f2*/ 	.byte	0xff
	.zero		1


	//   ....[94]....
        /*06f4*/ 	.word	0x000079d0
        /*06f8*/ 	.word	0x00000000
        /*06fc*/ 	.word	0x00000000
        /*0700*/ 	.short	0x0101
        /*0702*/ 	.byte	0xff
	.zero		1


	//   ....[95]....
        /*0704*/ 	.word	0x000079e0
        /*0708*/ 	.word	0x00000003
        /*070c*/ 	.word	0x00000030
        /*0710*/ 	.short	0x010a
        /*0712*/ 	.byte	0xff
	.zero		1


	//   ....[96]....
        /*0714*/ 	.word	0x00007ac0
        /*0718*/ 	.word	0x00000003
        /*071c*/ 	.word	0x00000030
        /*0720*/ 	.short	0x010a
        /*0722*/ 	.byte	0xff
	.zero		1


	//   ....[97]....
        /*0724*/ 	.word	0x00008e00
        /*0728*/ 	.word	0x0000004d
        /*072c*/ 	.word	0x00000000
        /*0730*/ 	.short	0x0101
        /*0732*/ 	.byte	0xff
	.zero		1


	//   ....[98]....
        /*0734*/ 	.word	0x00008e20
        /*0738*/ 	.word	0x00000000
        /*073c*/ 	.word	0x00000030
        /*0740*/ 	.short	0x010a
        /*0742*/ 	.byte	0xff
	.zero		1


	//   ....[99]....
        /*0744*/ 	.word	0x00008ef0
        /*0748*/ 	.word	0x00000000
        /*074c*/ 	.word	0x00000030
        /*0750*/ 	.short	0x010a
        /*0752*/ 	.byte	0xff
	.zero		1


	//   ....[100]....
        /*0754*/ 	.word	0x0000a230
        /*0758*/ 	.word	0x0000004a
        /*075c*/ 	.word	0x00000000
        /*0760*/ 	.short	0x0101
        /*0762*/ 	.byte	0xff
	.zero		1


	//   ....[101]....
        /*0764*/ 	.word	0x0000a250
        /*0768*/ 	.word	0x00000003
        /*076c*/ 	.word	0x00000030
        /*0770*/ 	.short	0x010a
        /*0772*/ 	.byte	0xff
	.zero		1


	//   ....[102]....
        /*0774*/ 	.word	0x0000a320
        /*0778*/ 	.word	0x00000003
        /*077c*/ 	.word	0x00000030
        /*0780*/ 	.short	0x010a
        /*0782*/ 	.byte	0xff
	.zero		1


	//   ....[103]....
        /*0784*/ 	.word	0x0000a670
        /*0788*/ 	.word	0x000000a6
        /*078c*/ 	.word	0x00000000
        /*0790*/ 	.short	0x0101
        /*0792*/ 	.byte	0xff
	.zero		1


	//   ....[104]....
        /*0794*/ 	.word	0x0000b6a0
        /*0798*/ 	.word	0x00000000
        /*079c*/ 	.word	0x00000000
        /*07a0*/ 	.short	0x0101
        /*07a2*/ 	.byte	0xff
	.zero		1


	//   ....[105]....
        /*07a4*/ 	.word	0x0000b930
        /*07a8*/ 	.word	0x000000ff
        /*07ac*/ 	.word	0x00000000
        /*07b0*/ 	.short	0x0101
        /*07b2*/ 	.byte	0x04
	.zero		1


	//   ....[106]....
        /*07b4*/ 	.word	0x0000b950
        /*07b8*/ 	.word	0x00000003
        /*07bc*/ 	.word	0x000000d0
        /*07c0*/ 	.short	0x010a
        /*07c2*/ 	.byte	0xff
	.zero		1


	//   ....[107]....
        /*07c4*/ 	.word	0x0000b9b0
        /*07c8*/ 	.word	0x00000000
        /*07cc*/ 	.word	0x00000018
        /*07d0*/ 	.short	0x010a
        /*07d2*/ 	.byte	0xff
	.zero		1


	//   ....[108]....
        /*07d4*/ 	.word	0x0000ba10
        /*07d8*/ 	.word	0x00000000
        /*07dc*/ 	.word	0x00000018
        /*07e0*/ 	.short	0x010a
        /*07e2*/ 	.byte	0xff
	.zero		1


	//   ....[109]....
        /*07e4*/ 	.word	0x0000ba60
        /*07e8*/ 	.word	0x00000003
        /*07ec*/ 	.word	0x00000080
        /*07f0*/ 	.short	0x010a
        /*07f2*/ 	.byte	0xff
	.zero		1


	//   ....[110]....
        /*07f4*/ 	.word	0x0000bac0
        /*07f8*/ 	.word	0x00000000
        /*07fc*/ 	.word	0x00000000
        /*0800*/ 	.short	0x010a
        /*0802*/ 	.byte	0xff
	.zero		1


	//   ....[111]....
        /*0804*/ 	.word	0x0000bb20
        /*0808*/ 	.word	0x00000000
        /*080c*/ 	.word	0x00000000
        /*0810*/ 	.short	0x010a
        /*0812*/ 	.byte	0xff
	.zero		1


	//   ....[112]....
        /*0814*/ 	.word	0x0000bb70
        /*0818*/ 	.word	0x00000002
        /*081c*/ 	.word	0x000000c0
        /*0820*/ 	.short	0x010a
        /*0822*/ 	.byte	0xff
	.zero		1


	//   ....[113]....
        /*0824*/ 	.word	0x0000bbd0
        /*0828*/ 	.word	0x00000002
        /*082c*/ 	.word	0x00000090
        /*0830*/ 	.short	0x010a
        /*0832*/ 	.byte	0xff
	.zero		1


	//   ....[114]....
        /*0834*/ 	.word	0x0000bc20
        /*0838*/ 	.word	0x00000002
        /*083c*/ 	.word	0x00000080
        /*0840*/ 	.short	0x010a
        /*0842*/ 	.byte	0xff
	.zero		1


	//   ....[115]....
        /*0844*/ 	.word	0x0000bc80
        /*0848*/ 	.word	0x00000000
        /*084c*/ 	.word	0x00000090
        /*0850*/ 	.short	0x010a
        /*0852*/ 	.byte	0xff
	.zero		1


	//   ....[116]....
        /*0854*/ 	.word	0x0000bce0
        /*0858*/ 	.word	0x00000000
        /*085c*/ 	.word	0x00000008
        /*0860*/ 	.short	0x010a
        /*0862*/ 	.byte	0xff
	.zero		1


	//   ....[117]....
        /*0864*/ 	.word	0x0000bdc0
        /*0868*/ 	.word	0x00000000
        /*086c*/ 	.word	0x00000008
        /*0870*/ 	.short	0x010a
        /*0872*/ 	.byte	0xff
	.zero		1


	//   ....[118]....
        /*0874*/ 	.word	0x0000be10
        /*0878*/ 	.word	0x00000000
        /*087c*/ 	.word	0x00000080
        /*0880*/ 	.short	0x010a
        /*0882*/ 	.byte	0xff
	.zero		1


	//   ....[119]....
        /*0884*/ 	.word	0x0000be70
        /*0888*/ 	.word	0x00000000
        /*088c*/ 	.word	0x000000b0
        /*0890*/ 	.short	0x010a
        /*0892*/ 	.byte	0xff
	.zero		1


	//   ....[120]....
        /*0894*/ 	.word	0x0000bed0
        /*0898*/ 	.word	0x00000000
        /*089c*/ 	.word	0x00000000
        /*08a0*/ 	.short	0x010a
        /*08a2*/ 	.byte	0xff
	.zero		1


	//   ....[121]....
        /*08a4*/ 	.word	0x0000bf30
        /*08a8*/ 	.word	0x00000000
        /*08ac*/ 	.word	0x00000000
        /*08b0*/ 	.short	0x010a
        /*08b2*/ 	.byte	0xff
	.zero		1


	//   ....[122]....
        /*08b4*/ 	.word	0x0000bf90
        /*08b8*/ 	.word	0x00000000
        /*08bc*/ 	.word	0x000000e0
        /*08c0*/ 	.short	0x010a
        /*08c2*/ 	.byte	0xff
	.zero		1


	//   ....[123]....
        /*08c4*/ 	.word	0x0000bfe0
        /*08c8*/ 	.word	0x0000000c
        /*08cc*/ 	.word	0x00000080
        /*08d0*/ 	.short	0x010a
        /*08d2*/ 	.byte	0xff
	.zero		1


	//   ....[124]....
        /*08d4*/ 	.word	0x0000c040
        /*08d8*/ 	.word	0x00000000
        /*08dc*/ 	.word	0x00000078
        /*08e0*/ 	.short	0x010a
        /*08e2*/ 	.byte	0xff
	.zero		1


	//   ....[125]....
        /*08e4*/ 	.word	0x0000c0a0
        /*08e8*/ 	.word	0x00000000
        /*08ec*/ 	.word	0x00000050
        /*08f0*/ 	.short	0x010a
        /*08f2*/ 	.byte	0xff
	.zero		1


	//   ....[126]....
        /*08f4*/ 	.word	0x0000c100
        /*08f8*/ 	.word	0x00000000
        /*08fc*/ 	.word	0x00000058
        /*0900*/ 	.short	0x010a
        /*0902*/ 	.byte	0xff
	.zero		1


	//   ....[127]....
        /*0904*/ 	.word	0x0000c160
        /*0908*/ 	.word	0x00000000
        /*090c*/ 	.word	0x00000060
        /*0910*/ 	.short	0x010a
        /*0912*/ 	.byte	0xff
	.zero		1


	//   ....[128]....
        /*0914*/ 	.word	0x0000c1c0
        /*0918*/ 	.word	0x00000000
        /*091c*/ 	.word	0x00000068
        /*0920*/ 	.short	0x010a
        /*0922*/ 	.byte	0xff
	.zero		1


	//   ....[129]....
        /*0924*/ 	.word	0x0000c220
        /*0928*/ 	.word	0x00000000
        /*092c*/ 	.word	0x00000050
        /*0930*/ 	.short	0x010a
        /*0932*/ 	.byte	0xff
	.zero		1


	//   ....[130]....
        /*0934*/ 	.word	0x0000c280
        /*0938*/ 	.word	0x00000000
        /*093c*/ 	.word	0x00000058
        /*0940*/ 	.short	0x010a
        /*0942*/ 	.byte	0xff
	.zero		1


	//   ....[131]....
        /*0944*/ 	.word	0x0000c2e0
        /*0948*/ 	.word	0x00000000
        /*094c*/ 	.word	0x00000060
        /*0950*/ 	.short	0x010a
        /*0952*/ 	.byte	0xff
	.zero		1


	//   ....[132]....
        /*0954*/ 	.word	0x0000c330
        /*0958*/ 	.word	0x00000003
        /*095c*/ 	.word	0x00000080
        /*0960*/ 	.short	0x010a
        /*0962*/ 	.byte	0xff
	.zero		1


	//   ....[133]....
        /*0964*/ 	.word	0x0000c390
        /*0968*/ 	.word	0x00000000
        /*096c*/ 	.word	0x00000030
        /*0970*/ 	.short	0x010a
        /*0972*/ 	.byte	0xff
	.zero		1


	//   ....[134]....
        /*0974*/ 	.word	0x0000c3e0
        /*0978*/ 	.word	0x000000a6
        /*097c*/ 	.word	0x000000a0
        /*0980*/ 	.short	0x010a
        /*0982*/ 	.byte	0xff
	.zero		1


	//   ....[135]....
        /*0984*/ 	.word	0x0000c430
        /*0988*/ 	.word	0x00000003
        /*098c*/ 	.word	0x00000030
        /*0990*/ 	.short	0x010a
        /*0992*/ 	.byte	0xff
	.zero		1


	//   ....[136]....
        /*0994*/ 	.word	0x0000c480
        /*0998*/ 	.word	0x00000000
        /*099c*/ 	.word	0x00000030
        /*09a0*/ 	.short	0x010a
        /*09a2*/ 	.byte	0xff
	.zero		1


	//   ....[137]....
        /*09a4*/ 	.word	0x0000c4d0
        /*09a8*/ 	.word	0x00000003
        /*09ac*/ 	.word	0x00000030
        /*09b0*/ 	.short	0x010a
        /*09b2*/ 	.byte	0xff
	.zero		1


	//----- nvinfo : EIATTR_NUM_MBARRIERS
	.align		4
.L_47:
        /*09b4*/ 	.byte	0x03, 0x38
        /*09b6*/ 	.short	0x001d


	//----- nvinfo : EIATTR_EXIT_INSTR_OFFSETS
	.align		4
        /*09b8*/ 	.byte	0x04, 0x1c
        /*09ba*/ 	.short	(.L_49 - .L_48)


	//   ....[0]....
.L_48:
        /*09bc*/ 	.word	0x00002a10


	//   ....[1]....
        /*09c0*/ 	.word	0x00002f00


	//   ....[2]....
        /*09c4*/ 	.word	0x00002f60


	//   ....[3]....
        /*09c8*/ 	.word	0x000041c0


	//   ....[4]....
        /*09cc*/ 	.word	0x00005320


	//   ....[5]....
        /*09d0*/ 	.word	0x00005360


	//   ....[6]....
        /*09d4*/ 	.word	0x0000b820


	//   ....[7]....
        /*09d8*/ 	.word	0x0000b8a0


	//   ....[8]....
        /*09dc*/ 	.word	0x0000b8d0


	//   ....[9]....
        /*09e0*/ 	.word	0x0000b940


	//----- nvinfo : EIATTR_MAX_THREADS
	.align		4
.L_49:
        /*09e4*/ 	.byte	0x04, 0x05
        /*09e6*/ 	.short	(.L_51 - .L_50)
.L_50:
        /*09e8*/ 	.word	0x00000100
        /*09ec*/ 	.word	0x00000001
        /*09f0*/ 	.word	0x00000001


	//----- nvinfo : EIATTR_CRS_STACK_SIZE
	.align		4
.L_51:
        /*09f4*/ 	.byte	0x04, 0x1e
        /*09f6*/ 	.short	(.L_53 - .L_52)
.L_52:
        /*09f8*/ 	.word	0x00000000


	//----- nvinfo : EIATTR_CBANK_PARAM_SIZE
	.align		4
.L_53:
        /*09fc*/ 	.byte	0x03, 0x19
        /*09fe*/ 	.short	0x0800


	//----- nvinfo : EIATTR_PARAM_CBANK
	.align		4
        /*0a00*/ 	.byte	0x04, 0x0a
        /*0a02*/ 	.short	(.L_55 - .L_54)
	.align		4
.L_54:
        /*0a04*/ 	.word	index@(.nv.constant0._ZN7cutlass13device_kernelINS_4gemm6kernel13GemmUniversalIN4cute5tupleIJiiiiEEENS1_10collective13CollectiveMmaINS1_35MainloopSm100TmaUmmaWarpSpecializedILi3ELi2ELi2ENS5_IJNS4_1CILi2EEESB_NSA_ILi1EEEEEEEENS5_IJNSA_ILi256EEESF_NSA_ILi64EEEEEENS_6half_tENS5_IJlSC_lEEESI_SJ_NS4_8TiledMMAINS4_8MMA_AtomIJNS4_26SM100_MMA_F16BF16_2x1SM_SSISI_SI_fLi256ELi256ELNS4_4UMMA5MajorE0ELSO_0ELNSN_7ScaleInE0ELSP_0EEEEEENS4_6LayoutINS5_IJSC_SC_SC_EEENS5_IJNSA_ILi0EEESU_SU_EEEEENS5_IJNS4_10UnderscoreESX_SX_EEEEENS4_28SM100_TMA_2SM_LOAD_MULTICASTENS4_14ComposedLayoutINS4_7SwizzleILi3ELi4ELi3EEENS4_18smem_ptr_flag_bitsILi16EEENSS_INS5_IJNSA_ILi8EEESG_EEENS5_IJSG_SC_EEEEEEEvNS4_8identityENS4_18SM100_TMA_2SM_LOADES1A_vS1B_EENS_8epilogue10collective18CollectiveEpilogueINS1E_23Sm100TmaWarpSpecializedILi4ELi2ELi64ELb1ELb0EEEJNS5_IJNSA_ILi128EEESF_SG_EEENS5_IJNSS_IS1J_SC_EENSS_ISG_SC_EEEEESI_SJ_SI_SJ_NS1E_6fusion15FusionCallbacksIS1I_NS1O_17LinearCombinationISI_fSI_fLNS_15FloatRoundStyleE2EEES1K_S1N_JEEENS4_5SM1004TMEM4LOAD26SM100_TMEM_LOAD_32dp32b64xENS4_13SM90_TMA_LOADES1A_NS4_39AutoVectorizingCopyWithAssumedAlignmentILi128EEENS4_14SM90_TMA_STOREES1A_S20_S20_EEEvvEEEEvNT_6ParamsE)
        /*0a08*/ 	.short	0x0380
        /*0a0a*/ 	.short	0x0800


	//----- nvinfo : EIATTR_SW_WAR
	.align		4
.L_55:
        /*0a0c*/ 	.byte	0x04, 0x36
        /*0a0e*/ 	.short	(.L_57 - .L_56)
.L_56:
        /*0a10*/ 	.word	0x00000008
.L_57:


//--------------------- .nv.callgraph             --------------------------
	.section	.nv.callgraph,"",@"SHT_CUDA_CALLGRAPH"
	.align	4
	.sectionentsize	8
	.align		4
        /*0000*/ 	.word	0x00000000
	.align		4
        /*0004*/ 	.word	0xffffffff
	.align		4
        /*0008*/ 	.word	index@(_ZN7cutlass13device_kernelINS_4gemm6kernel13GemmUniversalIN4cute5tupleIJiiiiEEENS1_10collective13CollectiveMmaINS1_35MainloopSm100TmaUmmaWarpSpecializedILi3ELi2ELi2ENS5_IJNS4_1CILi2EEESB_NSA_ILi1EEEEEEEENS5_IJNSA_ILi256EEESF_NSA_ILi64EEEEEENS_6half_tENS5_IJlSC_lEEESI_SJ_NS4_8TiledMMAINS4_8MMA_AtomIJNS4_26SM100_MMA_F16BF16_2x1SM_SSISI_SI_fLi256ELi256ELNS4_4UMMA5MajorE0ELSO_0ELNSN_7ScaleInE0ELSP_0EEEEEENS4_6LayoutINS5_IJSC_SC_SC_EEENS5_IJNSA_ILi0EEESU_SU_EEEEENS5_IJNS4_10UnderscoreESX_SX_EEEEENS4_28SM100_TMA_2SM_LOAD_MULTICASTENS4_14ComposedLayoutINS4_7SwizzleILi3ELi4ELi3EEENS4_18smem_ptr_flag_bitsILi16EEENSS_INS5_IJNSA_ILi8EEESG_EEENS5_IJSG_SC_EEEEEEEvNS4_8identityENS4_18SM100_TMA_2SM_LOADES1A_vS1B_EENS_8epilogue10collective18CollectiveEpilogueINS1E_23Sm100TmaWarpSpecializedILi4ELi2ELi64ELb1ELb0EEEJNS5_IJNSA_ILi128EEESF_SG_EEENS5_IJNSS_IS1J_SC_EENSS_ISG_SC_EEEEESI_SJ_SI_SJ_NS1E_6fusion15FusionCallbacksIS1I_NS1O_17LinearCombinationISI_fSI_fLNS_15FloatRoundStyleE2EEES1K_S1N_JEEENS4_5SM1004TMEM4LOAD26SM100_TMEM_LOAD_32dp32b64xENS4_13SM90_TMA_LOADES1A_NS4_39AutoVectorizingCopyWithAssumedAlignmentILi128EEENS4_14SM90_TMA_STOREES1A_S20_S20_EEEvvEEEEvNT_6ParamsE)
	.align		4
        /*000c*/ 	.word	index@(__assertfail)
	.align		4
        /*0010*/ 	.word	0x00000000
	.align		4
        /*0014*/ 	.word	0xfffffffe
	.align		4
        /*0018*/ 	.word	0x00000000
	.align		4
        /*001c*/ 	.word	0xfffffffd
	.align		4
        /*0020*/ 	.word	0x00000000
	.align		4
        /*0024*/ 	.word	0xfffffffc


//--------------------- .nv.constant4             --------------------------
	.section	.nv.constant4,"a",@progbits
	.align	8
	.align		8
.nv.constant4:
        /*0000*/ 	.dword	__assertfail
	.align		8
        /*0008*/ 	.dword	__unnamed_1
	.align		8
        /*0010*/ 	.dword	__unnamed_2
	.align		8
        /*0018*/ 	.dword	_ZN39_INTERNAL_1a101dbd_4_k_cu_96be5951_66464cuda3std3__45__cpo5beginE
	.align		8
        /*0020*/ 	.dword	_ZN39_INTERNAL_1a101dbd_4_k_cu_96be5951_66464cuda3std3__45__cpo3endE
	.align		8
        /*0028*/ 	.dword	_ZN39_INTERNAL_1a101dbd_4_k_cu_96be5951_66464cuda3std3__45__cpo6cbeginE
	.align		8
        /*0030*/ 	.dword	_ZN39_INTERNAL_1a101dbd_4_k_cu_96be5951_66464cuda3std3__45__cpo4cendE
	.align		8
        /*0038*/ 	.dword	_ZN39_INTERNAL_1a101dbd_4_k_cu_96be5951_66464cuda3std3__441_GLOBAL__N__1a101dbd_4_k_cu_96be5951_66466ignoreE
	.align		8
        /*0040*/ 	.dword	_ZN39_INTERNAL_1a101dbd_4_k_cu_96be5951_66464cuda3std3__419piecewise_constructE
	.align		8
        /*0048*/ 	.dword	_ZN39_INTERNAL_1a101dbd_4_k_cu_96be5951_66464cuda3std3__48in_placeE
	.align		8
        /*0050*/ 	.dword	_ZN39_INTERNAL_1a101dbd_4_k_cu_96be5951_66464cuda3std6ranges3__45__cpo4swapE
	.align		8
        /*0058*/ 	.dword	_ZN39_INTERNAL_1a101dbd_4_k_cu_96be5951_66464cuda3std6ranges3__45__cpo9iter_moveE
	.align		8
        /*0060*/ 	.dword	_ZN39_INTERNAL_1a101dbd_4_k_cu_96be5951_66464cute7productE
	.align		8
        /*0068*/ 	.dword	_ZN39_INTERNAL_1a101dbd_4_k_cu_96be5951_66464cute1_E
	.align		8
        /*0070*/ 	.dword	$str$25
	.align		8
        /*0078*/ 	.dword	$str$26
	.align		8
        /*0080*/ 	.dword	$str$27
	.align		8
        /*0088*/ 	.dword	$str$28


//--------------------- .text._ZN7cutlass13device_kernelINS_4gemm6kernel13GemmUniversalIN4cute5tupleIJiiiiEEENS1_10collective13CollectiveMmaINS1_35MainloopSm100TmaUmmaWarpSpecializedILi3ELi2ELi2ENS5_IJNS4_1CILi2EEESB_NSA_ILi1EEEEEEEENS5_IJNSA_ILi256EEESF_NSA_ILi64EEEEEENS_6half_tENS5_IJlSC_lEEESI_SJ_NS4_8TiledMMAINS4_8MMA_AtomIJNS4_26SM100_MMA_F16BF16_2x1SM_SSISI_SI_fLi256ELi256ELNS4_4UMMA5MajorE0ELSO_0ELNSN_7ScaleInE0ELSP_0EEEEEENS4_6LayoutINS5_IJSC_SC_SC_EEENS5_IJNSA_ILi0EEESU_SU_EEEEENS5_IJNS4_10UnderscoreESX_SX_EEEEENS4_28SM100_TMA_2SM_LOAD_MULTICASTENS4_14ComposedLayoutINS4_7SwizzleILi3ELi4ELi3EEENS4_18smem_ptr_flag_bitsILi16EEENSS_INS5_IJNSA_ILi8EEESG_EEENS5_IJSG_SC_EEEEEEEvNS4_8identityENS4_18SM100_TMA_2SM_LOADES1A_vS1B_EENS_8epilogue10collective18CollectiveEpilogueINS1E_23Sm100TmaWarpSpecializedILi4ELi2ELi64ELb1ELb0EEEJNS5_IJNSA_ILi128EEESF_SG_EEENS5_IJNSS_IS1J_SC_EENSS_ISG_SC_EEEEESI_SJ_SI_SJ_NS1E_6fusion15FusionCallbacksIS1I_NS1O_17LinearCombinationISI_fSI_fLNS_15FloatRoundStyleE2EEES1K_S1N_JEEENS4_5SM1004TMEM4LOAD26SM100_TMEM_LOAD_32dp32b64xENS4_13SM90_TMA_LOADES1A_NS4_39AutoVectorizingCopyWithAssumedAlignmentILi128EEENS4_14SM90_TMA_STOREES1A_S20_S20_EEEvvEEEEvNT_6ParamsE --------------------------
	.section	.text._ZN7cutlass13device_kernelINS_4gemm6kernel13GemmUniversalIN4cute5tupleIJiiiiEEENS1_10collective13CollectiveMmaINS1_35MainloopSm100TmaUmmaWarpSpecializedILi3ELi2ELi2ENS5_IJNS4_1CILi2EEESB_NSA_ILi1EEEEEEEENS5_IJNSA_ILi256EEESF_NSA_ILi64EEEEEENS_6half_tENS5_IJlSC_lEEESI_SJ_NS4_8TiledMMAINS4_8MMA_AtomIJNS4_26SM100_MMA_F16BF16_2x1SM_SSISI_SI_fLi256ELi256ELNS4_4UMMA5MajorE0ELSO_0ELNSN_7ScaleInE0ELSP_0EEEEEENS4_6LayoutINS5_IJSC_SC_SC_EEENS5_IJNSA_ILi0EEESU_SU_EEEEENS5_IJNS4_10UnderscoreESX_SX_EEEEENS4_28SM100_TMA_2SM_LOAD_MULTICASTENS4_14ComposedLayoutINS4_7SwizzleILi3ELi4ELi3EEENS4_18smem_ptr_flag_bitsILi16EEENSS_INS5_IJNSA_ILi8EEESG_EEENS5_IJSG_SC_EEEEEEEvNS4_8identityENS4_18SM100_TMA_2SM_LOADES1A_vS1B_EENS_8epilogue10collective18CollectiveEpilogueINS1E_23Sm100TmaWarpSpecializedILi4ELi2ELi64ELb1ELb0EEEJNS5_IJNSA_ILi128EEESF_SG_EEENS5_IJNSS_IS1J_SC_EENSS_ISG_SC_EEEEESI_SJ_SI_SJ_NS1E_6fusion15FusionCallbacksIS1I_NS1O_17LinearCombinationISI_fSI_fLNS_15FloatRoundStyleE2EEES1K_S1N_JEEENS4_5SM1004TMEM4LOAD26SM100_TMEM_LOAD_32dp32b64xENS4_13SM90_TMA_LOADES1A_NS4_39AutoVectorizingCopyWithAssumedAlignmentILi128EEENS4_14SM90_TMA_STOREES1A_S20_S20_EEEvvEEEEvNT_6ParamsE,"ax",@progbits
	.align	128
.text._ZN7cutlass13device_kernelINS_4gemm6kernel13GemmUniversalIN4cute5tupleIJiiiiEEENS1_10collective13CollectiveMmaINS1_35MainloopSm100TmaUmmaWarpSpecializedILi3ELi2ELi2ENS5_IJNS4_1CILi2EEESB_NSA_ILi1EEEEEEEENS5_IJNSA_ILi256EEESF_NSA_ILi64EEEEEENS_6half_tENS5_IJlSC_lEEESI_SJ_NS4_8TiledMMAINS4_8MMA_AtomIJNS4_26SM100_MMA_F16BF16_2x1SM_SSISI_SI_fLi256ELi256ELNS4_4UMMA5MajorE0ELSO_0ELNSN_7ScaleInE0ELSP_0EEEEEENS4_6LayoutINS5_IJSC_SC_SC_EEENS5_IJNSA_ILi0EEESU_SU_EEEEENS5_IJNS4_10UnderscoreESX_SX_EEEEENS4_28SM100_TMA_2SM_LOAD_MULTICASTENS4_14ComposedLayoutINS4_7SwizzleILi3ELi4ELi3EEENS4_18smem_ptr_flag_bitsILi16EEENSS_INS5_IJNSA_ILi8EEESG_EEENS5_IJSG_SC_EEEEEEEvNS4_8identityENS4_18SM100_TMA_2SM_LOADES1A_vS1B_EENS_8epilogue10collective18CollectiveEpilogueINS1E_23Sm100TmaWarpSpecializedILi4ELi2ELi64ELb1ELb0EEEJNS5_IJNSA_ILi128EEESF_SG_EEENS5_IJNSS_IS1J_SC_EENSS_ISG_SC_EEEEESI_SJ_SI_SJ_NS1E_6fusion15FusionCallbacksIS1I_NS1O_17LinearCombinationISI_fSI_fLNS_15FloatRoundStyleE2EEES1K_S1N_JEEENS4_5SM1004TMEM4LOAD26SM100_TMEM_LOAD_32dp32b64xENS4_13SM90_TMA_LOADES1A_NS4_39AutoVectorizingCopyWithAssumedAlignmentILi128EEENS4_14SM90_TMA_STOREES1A_S20_S20_EEEvvEEEEvNT_6ParamsE:
        .type           _ZN7cutlass13device_kernelINS_4gemm6kernel13GemmUniversalIN4cute5tupleIJiiiiEEENS1_10collective13CollectiveMmaINS1_35MainloopSm100TmaUmmaWarpSpecializedILi3ELi2ELi2ENS5_IJNS4_1CILi2EEESB_NSA_ILi1EEEEEEEENS5_IJNSA_ILi256EEESF_NSA_ILi64EEEEEENS_6half_tENS5_IJlSC_lEEESI_SJ_NS4_8TiledMMAINS4_8MMA_AtomIJNS4_26SM100_MMA_F16BF16_2x1SM_SSISI_SI_fLi256ELi256ELNS4_4UMMA5MajorE0ELSO_0ELNSN_7ScaleInE0ELSP_0EEEEEENS4_6LayoutINS5_IJSC_SC_SC_EEENS5_IJNSA_ILi0EEESU_SU_EEEEENS5_IJNS4_10UnderscoreESX_SX_EEEEENS4_28SM100_TMA_2SM_LOAD_MULTICASTENS4_14ComposedLayoutINS4_7SwizzleILi3ELi4ELi3EEENS4_18smem_ptr_flag_bitsILi16EEENSS_INS5_IJNSA_ILi8EEESG_EEENS5_IJSG_SC_EEEEEEEvNS4_8identityENS4_18SM100_TMA_2SM_LOADES1A_vS1B_EENS_8epilogue10collective18CollectiveEpilogueINS1E_23Sm100TmaWarpSpecializedILi4ELi2ELi64ELb1ELb0EEEJNS5_IJNSA_ILi128EEESF_SG_EEENS5_IJNSS_IS1J_SC_EENSS_ISG_SC_EEEEESI_SJ_SI_SJ_NS1E_6fusion15FusionCallbacksIS1I_NS1O_17LinearCombinationISI_fSI_fLNS_15FloatRoundStyleE2EEES1K_S1N_JEEENS4_5SM1004TMEM4LOAD26SM100_TMEM_LOAD_32dp32b64xENS4_13SM90_TMA_LOADES1A_NS4_39AutoVectorizingCopyWithAssumedAlignmentILi128EEENS4_14SM90_TMA_STOREES1A_S20_S20_EEEvvEEEEvNT_6ParamsE,@function
        .size           _ZN7cutlass13device_kernelINS_4gemm6kernel13GemmUniversalIN4cute5tupleIJiiiiEEENS1_10collective13CollectiveMmaINS1_35MainloopSm100TmaUmmaWarpSpecializedILi3ELi2ELi2ENS5_IJNS4_1CILi2EEESB_NSA_ILi1EEEEEEEENS5_IJNSA_ILi256EEESF_NSA_ILi64EEEEEENS_6half_tENS5_IJlSC_lEEESI_SJ_NS4_8TiledMMAINS4_8MMA_AtomIJNS4_26SM100_MMA_F16BF16_2x1SM_SSISI_SI_fLi256ELi256ELNS4_4UMMA5MajorE0ELSO_0ELNSN_7ScaleInE0ELSP_0EEEEEENS4_6LayoutINS5_IJSC_SC_SC_EEENS5_IJNSA_ILi0EEESU_SU_EEEEENS5_IJNS4_10UnderscoreESX_SX_EEEEENS4_28SM100_TMA_2SM_LOAD_MULTICASTENS4_14ComposedLayoutINS4_7SwizzleILi3ELi4ELi3EEENS4_18smem_ptr_flag_bitsILi16EEENSS_INS5_IJNSA_ILi8EEESG_EEENS5_IJSG_SC_EEEEEEEvNS4_8identityENS4_18SM100_TMA_2SM_LOADES1A_vS1B_EENS_8epilogue10collective18CollectiveEpilogueINS1E_23Sm100TmaWarpSpecializedILi4ELi2ELi64ELb1ELb0EEEJNS5_IJNSA_ILi128EEESF_SG_EEENS5_IJNSS_IS1J_SC_EENSS_ISG_SC_EEEEESI_SJ_SI_SJ_NS1E_6fusion15FusionCallbacksIS1I_NS1O_17LinearCombinationISI_fSI_fLNS_15FloatRoundStyleE2EEES1K_S1N_JEEENS4_5SM1004TMEM4LOAD26SM100_TMEM_LOAD_32dp32b64xENS4_13SM90_TMA_LOADES1A_NS4_39AutoVectorizingCopyWithAssumedAlignmentILi128EEENS4_14SM90_TMA_STOREES1A_S20_S20_EEEvvEEEEvNT_6ParamsE,(.L_x_188 - _ZN7cutlass13device_kernelINS_4gemm6kernel13GemmUniversalIN4cute5tupleIJiiiiEEENS1_10collective13CollectiveMmaINS1_35MainloopSm100TmaUmmaWarpSpecializedILi3ELi2ELi2ENS5_IJNS4_1CILi2EEESB_NSA_ILi1EEEEEEEENS5_IJNSA_ILi256EEESF_NSA_ILi64EEEEEENS_6half_tENS5_IJlSC_lEEESI_SJ_NS4_8TiledMMAINS4_8MMA_AtomIJNS4_26SM100_MMA_F16BF16_2x1SM_SSISI_SI_fLi256ELi256ELNS4_4UMMA5MajorE0ELSO_0ELNSN_7ScaleInE0ELSP_0EEEEEENS4_6LayoutINS5_IJSC_SC_SC_EEENS5_IJNSA_ILi0EEESU_SU_EEEEENS5_IJNS4_10UnderscoreESX_SX_EEEEENS4_28SM100_TMA_2SM_LOAD_MULTICASTENS4_14ComposedLayoutINS4_7SwizzleILi3ELi4ELi3EEENS4_18smem_ptr_flag_bitsILi16EEENSS_INS5_IJNSA_ILi8EEESG_EEENS5_IJSG_SC_EEEEEEEvNS4_8identityENS4_18SM100_TMA_2SM_LOADES1A_vS1B_EENS_8epilogue10collective18CollectiveEpilogueINS1E_23Sm100TmaWarpSpecializedILi4ELi2ELi64ELb1ELb0EEEJNS5_IJNSA_ILi128EEESF_SG_EEENS5_IJNSS_IS1J_SC_EENSS_ISG_SC_EEEEESI_SJ_SI_SJ_NS1E_6fusion15FusionCallbacksIS1I_NS1O_17LinearCombinationISI_fSI_fLNS_15FloatRoundStyleE2EEES1K_S1N_JEEENS4_5SM1004TMEM4LOAD26SM100_TMEM_LOAD_32dp32b64xENS4_13SM90_TMA_LOADES1A_NS4_39AutoVectorizingCopyWithAssumedAlignmentILi128EEENS4_14SM90_TMA_STOREES1A_S20_S20_EEEvvEEEEvNT_6ParamsE)
        .other          _ZN7cutlass13device_kernelINS_4gemm6kernel13GemmUniversalIN4cute5tupleIJiiiiEEENS1_10collective13CollectiveMmaINS1_35MainloopSm100TmaUmmaWarpSpecializedILi3ELi2ELi2ENS5_IJNS4_1CILi2EEESB_NSA_ILi1EEEEEEEENS5_IJNSA_ILi256EEESF_NSA_ILi64EEEEEENS_6half_tENS5_IJlSC_lEEESI_SJ_NS4_8TiledMMAINS4_8MMA_AtomIJNS4_26SM100_MMA_F16BF16_2x1SM_SSISI_SI_fLi256ELi256ELNS4_4UMMA5MajorE0ELSO_0ELNSN_7ScaleInE0ELSP_0EEEEEENS4_6LayoutINS5_IJSC_SC_SC_EEENS5_IJNSA_ILi0EEESU_SU_EEEEENS5_IJNS4_10UnderscoreESX_SX_EEEEENS4_28SM100_TMA_2SM_LOAD_MULTICASTENS4_14ComposedLayoutINS4_7SwizzleILi3ELi4ELi3EEENS4_18smem_ptr_flag_bitsILi16EEENSS_INS5_IJNSA_ILi8EEESG_EEENS5_IJSG_SC_EEEEEEEvNS4_8identityENS4_18SM100_TMA_2SM_LOADES1A_vS1B_EENS_8epilogue10collective18CollectiveEpilogueINS1E_23Sm100TmaWarpSpecializedILi4ELi2ELi64ELb1ELb0EEEJNS5_IJNSA_ILi128EEESF_SG_EEENS5_IJNSS_IS1J_SC_EENSS_ISG_SC_EEEEESI_SJ_SI_SJ_NS1E_6fusion15FusionCallbacksIS1I_NS1O_17LinearCombinationISI_fSI_fLNS_15FloatRoundStyleE2EEES1K_S1N_JEEENS4_5SM1004TMEM4LOAD26SM100_TMEM_LOAD_32dp32b64xENS4_13SM90_TMA_LOADES1A_NS4_39AutoVectorizingCopyWithAssumedAlignmentILi128EEENS4_14SM90_TMA_STOREES1A_S20_S20_EEEvvEEEEvNT_6ParamsE,@"STO_CUDA_ENTRY STV_DEFAULT"
_ZN7cutlass13device_kernelINS_4gemm6kernel13GemmUniversalIN4cute5tupleIJiiiiEEENS1_10collective13CollectiveMmaINS1_35MainloopSm100TmaUmmaWarpSpecializedILi3ELi2ELi2ENS5_IJNS4_1CILi2EEESB_NSA_ILi1EEEEEEEENS5_IJNSA_ILi256EEESF_NSA_ILi64EEEEEENS_6half_tENS5_IJlSC_lEEESI_SJ_NS4_8TiledMMAINS4_8MMA_AtomIJNS4_26SM100_MMA_F16BF16_2x1SM_SSISI_SI_fLi256ELi256ELNS4_4UMMA5MajorE0ELSO_0ELNSN_7ScaleInE0ELSP_0EEEEEENS4_6LayoutINS5_IJSC_SC_SC_EEENS5_IJNSA_ILi0EEESU_SU_EEEEENS5_IJNS4_10UnderscoreESX_SX_EEEEENS4_28SM100_TMA_2SM_LOAD_MULTICASTENS4_14ComposedLayoutINS4_7SwizzleILi3ELi4ELi3EEENS4_18smem_ptr_flag_bitsILi16EEENSS_INS5_IJNSA_ILi8EEESG_EEENS5_IJSG_SC_EEEEEEEvNS4_8identityENS4_18SM100_TMA_2SM_LOADES1A_vS1B_EENS_8epilogue10collective18CollectiveEpilogueINS1E_23Sm100TmaWarpSpecializedILi4ELi2ELi64ELb1ELb0EEEJNS5_IJNSA_ILi128EEESF_SG_EEENS5_IJNSS_IS1J_SC_EENSS_ISG_SC_EEEEESI_SJ_SI_SJ_NS1E_6fusion15FusionCallbacksIS1I_NS1O_17LinearCombinationISI_fSI_fLNS_15FloatRoundStyleE2EEES1K_S1N_JEEENS4_5SM1004TMEM4LOAD26SM100_TMEM_LOAD_32dp32b64xENS4_13SM90_TMA_LOADES1A_NS4_39AutoVectorizingCopyWithAssumedAlignmentILi128EEENS4_14SM90_TMA_STOREES1A_S20_S20_EEEvvEEEEvNT_6ParamsE:
[----:B------:R-:W1:Y:S01]  /*0000*/  LDC R1, c[0x0][0x37c] ;  /* 0x0000df00ff017b82 */ /* 0x000e620000000800 */
[----:B------:R-:W2:Y:S01]  /*0010*/  S2R R160, SR_TID.X ;  /* 0x0000000000a07919 */ /* 0x000ea20000002100 */
[----:B------:R-:W3:Y:S06]  /*0020*/  LDCU.64 UR8, c[0x0][0x890] ;  /* 0x00011200ff0877ac */ /* 0x000eec0008000a00 */
[----:B------:R-:W4:Y:S01]  /*0030*/  S2UR UR47, SR_CgaCtaId ;  /* 0x00000000002f79c3 */ /* 0x000f220000008800 */
[----:B------:R-:W-:Y:S02]  /*0040*/  PRMT R146, RZ, 0x7610, R146 ;  /* 0x00007610ff927816 */ /* 0x000fe40000000092 */
[----:B------:R-:W-:Y:S01]  /*0050*/  ELECT P1, URZ, PT ;  /* 0x0000000000ff782f */ /* 0x000fe20003820000 */
[----:B---3--:R-:W-:-:S04]  /*0060*/  UISETP.NE.U32.AND UP0, UPT, UR8, URZ, UPT ;  /* 0x000000ff0800728c */ /* 0x008fc8000bf05070 */
[----:B------:R-:W-:Y:S02]  /*0070*/  UISETP.NE.AND.EX UP0, UPT, UR9, URZ, UPT, UP0 ;  /* 0x000000ff0900728c */ /* 0x000fe4000bf05300 */
[----:B----4-:R-:W-:Y:S02]  /*0080*/  ULOP3.LUT UR46, UR47, 0x1, URZ, 0xc0, !UPT ;  /* 0x000000012f2e7892 */ /* 0x010fe4000f8ec0ff */
[----:B------:R-:W-:Y:S01]  /*0090*/  ULOP3.LUT UR48, UR47, 0x1, URZ, 0x3c, !UPT ;  /* 0x000000012f307892 */ /* 0x000fe2000f8e3cff */
[----:B--2---:R-:W-:-:S05]  /*00a0*/  SHF.R.U32.HI R147, RZ, 0x5, R160 ;  /* 0x00000005ff937819 */ /* 0x004fca00000116a0 */
[----:B------:R-:W2:Y:S02]  /*00b0*/  SHFL.IDX PT, R0, R147, RZ, 0x1f ;  /* 0x00001fff93007589 */ /* 0x000ea400000e0000 */
[----:B--2---:R-:W-:Y:S01]  /*00c0*/  R2UR UR17, R0 ;  /* 0x00000000001172ca */ /* 0x004fe200000e0000 */
[----:B-1----:R-:W-:-:S14]  /*00d0*/  BRA.U UP0, `(.L_x_0) ;  /* 0x0000000100307547 */ /* 0x002fdc000b800000 */
[----:B------:R-:W1:Y:S02]  /*00e0*/  LDCU.64 UR4, c[0x0][0x888] ;  /* 0x00011100ff0477ac */ /* 0x000e640008000a00 */
[----:B-1----:R-:W-:-:S04]  /*00f0*/  UISETP.NE.U32.AND UP0, UPT, UR4, URZ, UPT ;  /* 0x000000ff0400728c */ /* 0x002fc8000bf05070 */
[----:B------:R-:W-:-:S09]  /*0100*/  UISETP.NE.AND.EX UP0, UPT, UR5, URZ, UPT, UP0 ;  /* 0x000000ff0500728c */ /* 0x000fd2000bf05300 */
[----:B------:R-:W-:Y:S05]  /*0110*/  BRA.U !UP0, `(.L_x_1) ;  /* 0x0000000108147547 */ /* 0x000fea000b800000 */
[----:B------:R-:W1:Y:S01]  /*0120*/  LDC.64 R2, c[0x0][0x888] ;  /* 0x00022200ff027b82 */ /* 0x000e620000000a00 */
[----:B------:R-:W1:Y:S02]  /*0130*/  LDCU.64 UR4, c[0x0][0x358] ;  /* 0x00006b00ff0477ac */ /* 0x000e640008000a00 */
[----:B-1----:R1:W5:Y:S01]  /*0140*/  LDG.E R73, desc[UR4][R2.64] ;  /* 0x0000000402497981 */ /* 0x002362000c1e1900 */
[----:B------:R-:W-:Y:S01]  /*0150*/  HFMA2 R146, -RZ, RZ, 0, 5.9604644775390625e-08 ;  /* 0x00000001ff927431 */ /* 0x000fe200000001ff */
[----:B------:R-:W-:Y:S05]  /*0160*/  BRA `(.L_x_0) ;  /* 0x00000000000c7947 */ /* 0x000fea0003800000 */
.L_x_1:
[----:B------:R-:W1:Y:S01]  /*0170*/  LDCU UR4, c[0x0][0x880] ;  /* 0x00011000ff0477ac */ /* 0x000e620008000800 */
[----:B------:R-:W-:Y:S01]  /*0180*/  HFMA2 R146, -RZ, RZ, 0, 5.9604644775390625e-08 ;  /* 0x00000001ff927431 */ /* 0x000fe200000001ff */
[----:B-1----:R-:W-:-:S07]  /*0190*/  MOV R73, UR4 ;  /* 0x0000000400497c02 */ /* 0x002fce0008000f00 */
.L_x_0:
[----:B------:R-:W2:Y:S02]  /*01a0*/  LDCU.64 UR4, c[0x0][0x8b0] ;  /* 0x00011600ff0477ac */ /* 0x000ea40008000a00 */
[----:B--2---:R-:W-:-:S04]  /*01b0*/  UISETP.NE.U32.AND UP0, UPT, UR4, URZ, UPT ;  /* 0x000000ff0400728c */ /* 0x004fc8000bf05070 */
[----:B------:R-:W-:-:S09]  /*01c0*/  UISETP.NE.AND.EX UP0, UPT, UR5, URZ, UPT, UP0 ;  /* 0x000000ff0500728c */ /* 0x000fd2000bf05300 */
[----:B------:R-:W-:Y:S05]  /*01d0*/  BRA.U UP0, `(.L_x_2) ;  /* 0x0000000100287547 */ /* 0x000fea000b800000 */
[----:B------:R-:W2:Y:S02]  /*01e0*/  LDCU.64 UR4, c[0x0][0x8a8] ;  /* 0x00011500ff0477ac */ /* 0x000ea40008000a00 */
[----:B--2---:R-:W-:-:S04]  /*01f0*/  UISETP.NE.U32.AND UP0, UPT, UR4, URZ, UPT ;  /* 0x000000ff0400728c */ /* 0x004fc8000bf05070 */
[----:B------:R-:W-:-:S09]  /*0200*/  UISETP.NE.AND.EX UP0, UPT, UR5, URZ, UPT, UP0 ;  /* 0x000000ff0500728c */ /* 0x000fd2000bf05300 */
[----:B------:R-:W-:Y:S05]  /*0210*/  BRA.U !UP0, `(.L_x_3) ;  /* 0x0000000108107547 */ /* 0x000fea000b800000 */
[----:B------:R-:W2:Y:S01]  /*0220*/  LDC.64 R70, c[0x0][0x8a8] ;  /* 0x00022a00ff467b82 */ /* 0x000ea20000000a00 */
[----:B------:R-:W2:Y:S02]  /*0230*/  LDCU.64 UR4, c[0x0][0x358] ;  /* 0x00006b00ff0477ac */ /* 0x000ea40008000a00 */
[----:B--2---:R2:W5:Y:S01]  /*0240*/  LDG.E R70, desc[UR4][R70.64] ;  /* 0x0000000446467981 */ /* 0x004562000c1e1900 */
[----:B------:R-:W-:Y:S05]  /*0250*/  BRA `(.L_x_2) ;  /* 0x0000000000087947 */ /* 0x000fea0003800000 */
.L_x_3:
[----:B------:R-:W2:Y:S02]  /*0260*/  LDCU UR4, c[0x0][0x8a0] ;  /* 0x00011400ff0477ac */ /* 0x000ea40008000800 */
[----:B--2---:R-:W-:Y:S02]  /*0270*/  MOV R70, UR4 ;  /* 0x0000000400467c02 */ /* 0x004fe40008000f00 */
.L_x_2:
[----:B------:R-:W-:Y:S01]  /*0280*/  IMAD.U32 R0, RZ, RZ, UR17 ;  /* 0x00000011ff007e24 */ /* 0x000fe2000f8e00ff */
[----:B------:R-:W-:Y:S04]  /*0290*/  BSSY.RECONVERGENT B0, `(.L_x_4) ;  /* 0x000000c000007945 */ /* 0x000fe80003800200 */
[C---:B------:R-:W-:Y:S02]  /*02a0*/  ISETP.NE.OR P2, PT, R0.reuse, 0x1, !P1 ;  /* 0x000000010000780c */ /* 0x040fe40004f45670 */
[----:B------:R-:W-:-:S11]  /*02b0*/  ISETP.NE.OR P0, PT, R0, 0x3, !P1 ;  /* 0x000000030000780c */ /* 0x000fd60004f05670 */
[----:B------:R-:W-:Y:S05]  /*02c0*/  @P2 BRA `(.L_x_5) ;  /* 0x0000000000202947 */ /* 0x000fea0003800000 */
[----:B------:R-:W3:Y:S02]  /*02d0*/  LDCU.64 UR4, c[0x0][0x348] ;  /* 0x00006900ff0477ac */ /* 0x000ee40008000a00 */
[----:B---3--:R-:W-:Y:S02]  /*02e0*/  UIADD3 UR6, UP1, UPT, UR4, 0x80, URZ ;  /* 0x0000008004067890 */ /* 0x008fe4000ff3e0ff */
[----:B------:R-:W-:Y:S02]  /*02f0*/  UIADD3 UR4, UP0, UPT, UR4, 0x180, URZ ;  /* 0x0000018004047890 */ /* 0x000fe4000ff1e0ff */
[----:B------:R-:W-:Y:S02]  /*0300*/  UIADD3.X UR7, UPT, UPT, URZ, UR5, URZ, UP1, !UPT ;  /* 0x00000005ff077290 */ /* 0x000fe40008ffe4ff */
[----:B------:R-:W-:-:S07]  /*0310*/  UIADD3.X UR5, UPT, UPT, URZ, UR5, URZ, UP0, !UPT ;  /* 0x00000005ff057290 */ /* 0x000fce00087fe4ff */
[----:B------:R3:W-:Y:S02]  /*0320*/  UTMACCTL.PF [UR6] ;  /* 0x00000000060079b9 */ /* 0x0007e40008040000 */
[----:B------:R3:W-:Y:S02]  /*0330*/  UTMACCTL.PF [UR4] ;  /* 0x00000000040079b9 */ /* 0x0007e40008040000 */
[----:B---3--:R-:W-:Y:S01]  /*0340*/  NOP ;  /* 0x0000000000007918 */ /* 0x008fe20000000000 */
.L_x_5:
[----:B------:R-:W-:Y:S05]  /*0350*/  BSYNC.RECONVERGENT B0 ;  /* 0x0000000000007941 */ /* 0x000fea0003800200 */
.L_x_4:
[----:B------:R-:W-:Y:S04]  /*0360*/  BSSY.RECONVERGENT B0, `(.L_x_6) ;  /* 0x000000a000007945 */ /* 0x000fe80003800200 */
        /* <DEDUP_REMOVED lines=9> */
.L_x_7:
[----:B------:R-:W-:Y:S05]  /*0400*/  BSYNC.RECONVERGENT B0 ;  /* 0x0000000000007941 */ /* 0x000fea0003800200 */
.L_x_6:
[----:B------:R-:W3:Y:S01]  /*0410*/  LDCU.64 UR4, c[0x0][0x888] ;  /* 0x00011100ff0477ac */ /* 0x000ee20008000a00 */
[----:B------:R-:W-:Y:S02]  /*0420*/  UISETP.EQ.U32.AND UP1, UPT, UR8, URZ, UPT ;  /* 0x000000ff0800728c */ /* 0x000fe4000bf22070 */
[----:B------:R-:W-:Y:S02]  /*0430*/  UPLOP3.LUT UP3, UPT, UPT, UPT, UPT, 0x80, 0x8 ;  /* 0x000000000008789c */ /* 0x000fe40003f6f070 */
[----:B---3--:R-:W-:-:S04]  /*0440*/  UISETP.NE.U32.AND UP0, UPT, UR4, URZ, UPT ;  /* 0x000000ff0400728c */ /* 0x008fc8000bf05070 */
[----:B------:R-:W-:-:S04]  /*0450*/  UISETP.NE.AND.EX UP0, UPT, UR5, URZ, UPT, UP0 ;  /* 0x000000ff0500728c */ /* 0x000fc8000bf05300 */
[----:B------:R-:W-:-:S04]  /*0460*/  UISETP.EQ.OR.EX UP2, UPT, UR9, URZ, !UP0, UP1 ;  /* 0x000000ff0900728c */ /* 0x000fc8000c742710 */
[----:B------:R-:W-:-:S06]  /*0470*/  UP2UR UR4, UPR, URZ, 0x4 ;  /* 0x00000004ff047883 */ /* 0x000fcc0008000000 */
[----:B------:R-:W-:Y:S01]  /*0480*/  MOV R149, UR4 ;  /* 0x0000000400957c02 */ /* 0x000fe20008000f00 */
[----:B------:R-:W-:Y:S06]  /*0490*/  BRA.U !UP2, `(.L_x_8) ;  /* 0x000000010a207547 */ /* 0x000fec000b800000 */
[----:B------:R-:W-:Y:S01]  /*04a0*/  UISETP.NE.U32.AND UP1, UPT, UR8, URZ, UPT ;  /* 0x000000ff0800728c */ /* 0x000fe2000bf25070 */
[----:B-----5:R-:W-:Y:S01]  /*04b0*/  FSETP.NEU.AND P0, PT, R73, RZ, PT ;  /* 0x000000ff4900720b */ /* 0x020fe20003f0d000 */
[----:B------:R-:W-:Y:S02]  /*04c0*/  USEL UR4, URZ, 0xffffffff, UP0 ;  /* 0xffffffffff047887 */ /* 0x000fe40008000000 */
[----:B------:R-:W-:-:S10]  /*04d0*/  UISETP.NE.AND.EX UP1, UPT, UR9, URZ, UPT, UP1 ;  /* 0x000000ff0900728c */ /* 0x000fd4000bf25310 */
[----:B------:R-:W-:Y:S01]  /*04e0*/  VOTEU.ANY UP0, P0 ;  /* 0x0000000000ff7886 */ /* 0x000fe20000000100 */
[----:B------:R-:W-:-:S04]  /*04f0*/  @!UP1 USEL UR4, URZ, 0xffffffff, UP0 ;  /* 0xffffffffff049887 */ /* 0x000fc80008000000 */
[----:B------:R-:W-:-:S04]  /*0500*/  ULOP3.LUT UR4, UR4, 0x1, URZ, 0xc0, !UPT ;  /* 0x0000000104047892 */ /* 0x000fc8000f8ec0ff */
[----:B------:R-:W-:-:S11]  /*0510*/  UISETP.NE.U32.AND UP3, UPT, UR4, 0x1, UPT ;  /* 0x000000010400788c */ /* 0x000fd6000bf65070 */
.L_x_8:
[----:B------:R-:W3:Y:S01]  /*0520*/  SHFL.IDX PT, R0, R147, RZ, 0x1f ;  /* 0x00001fff93007589 */ /* 0x000ee200000e0000 */
[----:B------:R-:W-:-:S04]  /*0530*/  UISETP.NE.AND UP0, UPT, UR17, 0x2, UPT ;  /* 0x000000021100788c */ /* 0x000fc8000bf05270 */
[----:B------:R-:W-:Y:S02]  /*0540*/  UISETP.EQ.AND UP1, UPT, UR46, URZ, !UP0 ;  /* 0x000000ff2e00728c */ /* 0x000fe4000c722270 */
[----:B------:R-:W-:-:S04]  /*0550*/  USEL UR41, URZ, 0x1, UP0 ;  /* 0x00000001ff297887 */ /* 0x000fc80008000000 */
[----:B------:R-:W-:Y:S02]  /*0560*/  PLOP3.LUT P3, PT, P1, PT, UP1, 0x80, 0x8 ;  /* 0x000000000008781c */ /* 0x000fe40000f6f018 */
[----:B---3--:R-:W-:-:S13]  /*0570*/  ISETP.NE.AND P0, PT, R0, RZ, PT ;  /* 0x000000ff0000720c */ /* 0x008fda0003f05270 */
[----:B------:R-:W-:Y:S05]  /*0580*/  @P0 BRA `(.L_x_9) ;  /* 0x00000000004c0947 */ /* 0x000fea0003800000 */
[----:B------:R-:W-:Y:S01]  /*0590*/  UMOV UR4, 0x400 ;  /* 0x0000040000047882 */ /* 0x000fe20000000000 */
[----:B------:R-:W-:Y:S01]  /*05a0*/  UMOV UR8, 0x1 ;  /* 0x0000000100087882 */ /* 0x000fe20000000000 */
[----:B------:R-:W-:Y:S01]  /*05b0*/  UMOV UR6, 0x2 ;  /* 0x0000000200067882 */ /* 0x000fe20000000000 */
[----:B------:R-:W-:Y:S02]  /*05c0*/  ULEA UR4, UR47, UR4, 0x18 ;  /* 0x000000042f047291 */ /* 0x000fe4000f8ec0ff */
[----:B------:R-:W-:-:S04]  /*05d0*/  UIADD3 UR8, UPT, UPT, -UR8, 0x100000, URZ ;  /* 0x0010000008087890 */ /* 0x000fc8000fffe1ff */
[----:B------:R-:W-:Y:S02]  /*05e0*/  USHF.L.U32 UR9, UR8, 0xb, URZ ;  /* 0x0000000b08097899 */ /* 0x000fe400080006ff */
[----:B------:R-:W-:Y:S02]  /*05f0*/  USHF.L.U32 UR8, UR8, 0x1, URZ ;  /* 0x0000000108087899 */ /* 0x000fe400080006ff */
[----:B------:R-:W-:-:S04]  /*0600*/  UIADD3 UR6, UPT, UPT, -UR6, 0x100000, URZ ;  /* 0x0010000006067890 */ /* 0x000fc8000fffe1ff */
[----:B------:R-:W-:Y:S02]  /*0610*/  USHF.L.U32 UR7, UR6, 0xb, URZ ;  /* 0x0000000b06077899 */ /* 0x000fe400080006ff */
[----:B------:R-:W-:Y:S01]  /*0620*/  USHF.L.U32 UR6, UR6, 0x1, URZ ;  /* 0x0000000106067899 */ /* 0x000fe200080006ff */
[----:B------:R-:W-:Y:S01]  /*0630*/  ELECT P0, URZ, PT ;  /* 0x0000000000ff782f */ /* 0x000fe20003800000 */
[----:B------:R-:W3:Y:S02]  /*0640*/  FENCE.VIEW.ASYNC.S ;  /* 0x00000000000073c6 */ /* 0x000ee40000000000 */
[----:B---3--:R3:W4:Y:S08]  /*0650*/  SYNCS.EXCH.64 URZ, [UR4], UR8 ;  /* 0x0000000804ff75b2 */ /* 0x0087300008000100 */
[----:B------:R3:W1:Y:S01]  /*0660*/  SYNCS.EXCH.64 URZ, [UR4+0x18], UR6 ;  /* 0x0000180604ff75b2 */ /* 0x0006620008000100 */
[----:B------:R3:W1:Y:S01]  /*0670*/  SYNCS.EXCH.64 URZ, [UR4+0x8], UR8 ;  /* 0x0000080804ff75b2 */ /* 0x0006620008000100 */
[----:B------:R3:W1:Y:S01]  /*0680*/  SYNCS.EXCH.64 URZ, [UR4+0x20], UR6 ;  /* 0x0000200604ff75b2 */ /* 0x0006620008000100 */
[----:B------:R3:W1:Y:S01]  /*0690*/  SYNCS.EXCH.64 URZ, [UR4+0x10], UR8 ;  /* 0x0000100804ff75b2 */ /* 0x0006620008000100 */
[----:B------:R3:W1:Y:S01]  /*06a0*/  SYNCS.EXCH.64 URZ, [UR4+0x28], UR6 ;  /* 0x0000280604ff75b2 */ /* 0x0006620008000100 */
[----:B------:R-:W-:Y:S01]  /*06b0*/  NOP ;  /* 0x0000000000007918 */ /* 0x000fe20000000000 */
.L_x_9:
[----:B------:R-:W2:Y:S01]  /*06c0*/  SHFL.IDX PT, R0, R147, RZ, 0x1f ;  /* 0x00001fff93007589 */ /* 0x000ea200000e0000 */
[----:B------:R-:W-:Y:S01]  /*06d0*/  NOP ;  /* 0x0000000000007918 */ /* 0x000fe20000000000 */
[----:B--2---:R-:W-:-:S13]  /*06e0*/  ISETP.NE.AND P0, PT, R0, 0x1, PT ;  /* 0x000000010000780c */ /* 0x004fda0003f05270 */
[----:B------:R-:W-:Y:S05]  /*06f0*/  @P0 BRA `(.L_x_10) ;  /* 0x0000000000540947 */ /* 0x000fea0003800000 */
[----:B---3--:R-:W-:Y:S01]  /*0700*/  UMOV UR4, 0x400 ;  /* 0x0000040000047882 */ /* 0x008fe20000000000 */
        /* <DEDUP_REMOVED lines=10> */
[----:B------:R-:W2:Y:S02]  /*07b0*/  FENCE.VIEW.ASYNC.S ;  /* 0x00000000000073c6 */ /* 0x000ea40000000000 */
[----:B--2---:R2:W3:Y:S08]  /*07c0*/  SYNCS.EXCH.64 URZ, [UR4+0x30], UR8 ;  /* 0x0000300804ff75b2 */ /* 0x0044f00008000100 */
[----:B------:R2:W1:Y:S01]  /*07d0*/  SYNCS.EXCH.64 URZ, [UR4+0x50], UR6 ;  /* 0x0000500604ff75b2 */ /* 0x0004620008000100 */
[----:B------:R2:W1:Y:S01]  /*07e0*/  SYNCS.EXCH.64 URZ, [UR4+0x38], UR8 ;  /* 0x0000380804ff75b2 */ /* 0x0004620008000100 */
[----:B------:R2:W1:Y:S01]  /*07f0*/  SYNCS.EXCH.64 URZ, [UR4+0x58], UR6 ;  /* 0x0000580604ff75b2 */ /* 0x0004620008000100 */
[----:B------:R2:W1:Y:S01]  /*0800*/  SYNCS.EXCH.64 URZ, [UR4+0x40], UR8 ;  /* 0x0000400804ff75b2 */ /* 0x0004620008000100 */
[----:B------:R2:W1:Y:S01]  /*0810*/  SYNCS.EXCH.64 URZ, [UR4+0x60], UR6 ;  /* 0x0000600604ff75b2 */ /* 0x0004620008000100 */
[----:B------:R2:W1:Y:S01]  /*0820*/  SYNCS.EXCH.64 URZ, [UR4+0x48], UR8 ;  /* 0x0000480804ff75b2 */ /* 0x0004620008000100 */
[----:B------:R2:W1:Y:S01]  /*0830*/  SYNCS.EXCH.64 URZ, [UR4+0x68], UR6 ;  /* 0x0000680604ff75b2 */ /* 0x0004620008000100 */
[----:B------:R-:W-:Y:S01]  /*0840*/  NOP ;  /* 0x0000000000007918 */ /* 0x000fe20000000000 */
.L_x_10:
[----:B------:R-:W4:Y:S01]  /*0850*/  SHFL.IDX PT, R0, R147, RZ, 0x1f ;  /* 0x00001fff93007589 */ /* 0x000f2200000e0000 */
[----:B------:R-:W-:Y:S01]  /*0860*/  NOP ;  /* 0x0000000000007918 */ /* 0x000fe20000000000 */
[----:B----4-:R-:W-:-:S13]  /*0870*/  ISETP.NE.AND P0, PT, R0, 0x3, PT ;  /* 0x000000030000780c */ /* 0x010fda0003f05270 */
[----:B------:R-:W-:Y:S05]  /*0880*/  @P0 BRA `(.L_x_11) ;  /* 0x00000000002c0947 */ /* 0x000fea0003800000 */
[----:B--23--:R-:W-:Y:S01]  /*0890*/  UMOV UR6, 0x400 ;  /* 0x0000040000067882 */ /* 0x00cfe20000000000 */
[----:B------:R-:W-:Y:S01]  /*08a0*/  UMOV UR4, 0x20 ;  /* 0x0000002000047882 */ /* 0x000fe20000000000 */
[----:B------:R-:W-:Y:S02]  /*08b0*/  ULEA UR6, UR47, UR6, 0x18 ;  /* 0x000000062f067291 */ /* 0x000fe4000f8ec0ff */
[----:B------:R-:W-:-:S04]  /*08c0*/  UIADD3 UR4, UPT, UPT, -UR4, 0x100000, URZ ;  /* 0x0010000004047890 */ /* 0x000fc8000fffe1ff */
[----:B------:R-:W-:Y:S02]  /*08d0*/  USHF.L.U32 UR5, UR4, 0xb, URZ ;  /* 0x0000000b04057899 */ /* 0x000fe400080006ff */
[----:B------:R-:W-:Y:S01]  /*08e0*/  USHF.L.U32 UR4, UR4, 0x1, URZ ;  /* 0x0000000104047899 */ /* 0x000fe200080006ff */
[----:B------:R-:W-:Y:S01]  /*08f0*/  ELECT P0, URZ, PT ;  /* 0x0000000000ff782f */ /* 0x000fe20003800000 */
[----:B------:R-:W2:Y:S10]  /*0900*/  FENCE.VIEW.ASYNC.S ;  /* 0x00000000000073c6 */ /* 0x000eb40000000000 */
[----:B--2---:R4:W2:Y:S01]  /*0910*/  SYNCS.EXCH.64 URZ, [UR6+0x70], UR4 ;  /* 0x0000700406ff75b2 */ /* 0x0048a20008000100 */
[----:B------:R4:W3:Y:S02]  /*0920*/  SYNCS.EXCH.64 URZ, [UR6+0x78], UR4 ;  /* 0x0000780406ff75b2 */ /* 0x0008e40008000100 */
[----:B----4-:R-:W-:Y:S01]  /*0930*/  NOP ;  /* 0x0000000000007918 */ /* 0x010fe20000000000 */
.L_x_11:
[----:B------:R-:W4:Y:S01]  /*0940*/  SHFL.IDX PT, R0, R147, RZ, 0x1f ;  /* 0x00001fff93007589 */ /* 0x000f2200000e0000 */
[----:B------:R-:W-:Y:S01]  /*0950*/  NOP ;  /* 0x0000000000007918 */ /* 0x000fe20000000000 */
[----:B----4-:R-:W-:-:S13]  /*0960*/  ISETP.NE.AND P0, PT, R0, 0x4, PT ;  /* 0x000000040000780c */ /* 0x010fda0003f05270 */
[----:B------:R-:W-:Y:S05]  /*0970*/  @P0 BRA `(.L_x_12) ;  /* 0x0000000000480947 */ /* 0x000fea0003800000 */
[----:B--23--:R-:W-:Y:S01]  /*0980*/  UMOV UR4, 0x3a0 ;  /* 0x000003a000047882 */ /* 0x00cfe20000000000 */
[----:B------:R-:W-:Y:S01]  /*0990*/  UMOV UR6, 0x400 ;  /* 0x0000040000067882 */ /* 0x000fe20000000000 */
[----:B------:R-:W-:Y:S01]  /*09a0*/  USEL UR4, UR4, 0x320, UP3 ;  /* 0x0000032004047887 */ /* 0x000fe20009800000 */
        /* <DEDUP_REMOVED lines=10> */
[----:B--2---:R4:W2:Y:S08]  /*0a50*/  SYNCS.EXCH.64 URZ, [UR6+0x80], UR8 ;  /* 0x0000800806ff75b2 */ /* 0x0048b00008000100 */
[----:B------:R4:W3:Y:S01]  /*0a60*/  SYNCS.EXCH.64 URZ, [UR6+0x90], UR4 ;  /* 0x0000900406ff75b2 */ /* 0x0008e20008000100 */
[----:B------:R4:W1:Y:S01]  /*0a70*/  SYNCS.EXCH.64 URZ, [UR6+0x88], UR8 ;  /* 0x0000880806ff75b2 */ /* 0x0008620008000100 */
[----:B------:R4:W1:Y:S02]  /*0a80*/  SYNCS.EXCH.64 URZ, [UR6+0x98], UR4 ;  /* 0x0000980406ff75b2 */ /* 0x0008640008000100 */
[----:B----4-:R-:W-:Y:S01]  /*0a90*/  NOP ;  /* 0x0000000000007918 */ /* 0x010fe20000000000 */
.L_x_12:
[----:B------:R-:W4:Y:S01]  /*0aa0*/  SHFL.IDX PT, R0, R147, RZ, 0x1f ;  /* 0x00001fff93007589 */ /* 0x000f2200000e0000 */
[----:B------:R-:W-:Y:S01]  /*0ab0*/  NOP ;  /* 0x0000000000007918 */ /* 0x000fe20000000000 */
[----:B----4-:R-:W-:-:S13]  /*0ac0*/  ISETP.NE.AND P0, PT, R0, 0x5, PT ;  /* 0x000000050000780c */ /* 0x010fda0003f05270 */
[----:B------:R-:W-:Y:S05]  /*0ad0*/  @P0 BRA `(.L_x_13) ;  /* 0x0000000000440947 */ /* 0x000fea0003800000 */
[----:B--23--:R-:W-:Y:S01]  /*0ae0*/  UMOV UR4, 0x400 ;  /* 0x0000040000047882 */ /* 0x00cfe20000000000 */
        /* <DEDUP_REMOVED lines=16> */
.L_x_13:
[----:B------:R-:W4:Y:S01]  /*0bf0*/  SHFL.IDX PT, R0, R147, RZ, 0x1f ;  /* 0x00001fff93007589 */ /* 0x000f2200000e0000 */
[----:B------:R-:W-:Y:S01]  /*0c00*/  ISETP.NE.OR P1, PT, RZ, UR17, !P1 ;  /* 0x00000011ff007c0c */ /* 0x000fe2000cf25670 */
        /* <DEDUP_REMOVED lines=12> */
[----:B------:R4:W3:Y:S01]  /*0cd0*/  SYNCS.EXCH.64 URZ, [UR4+0xd0], UR6 ;  /* 0x0000d00604ff75b2 */ /* 0x0008e20008000100 */
[----:B------:R4:W1:Y:S01]  /*0ce0*/  SYNCS.EXCH.64 URZ, [UR4+0xc8], UR6 ;  /* 0x0000c80604ff75b2 */ /* 0x0008620008000100 */
[----:B------:R4:W1:Y:S02]  /*0cf0*/  SYNCS.EXCH.64 URZ, [UR4+0xd8], UR6 ;  /* 0x0000d80604ff75b2 */ /* 0x0008640008000100 */
[----:B----4-:R-:W-:Y:S01]  /*0d00*/  NOP ;  /* 0x0000000000007918 */ /* 0x010fe20000000000 */
.L_x_14:
[----:B------:R-:W-:Y:S01]  /*0d10*/  VOTEU.ALL UP0, P1 ;  /* 0x0000000000ff7886 */ /* 0x000fe20000800000 */
[----:B--23--:R-:W-:Y:S01]  /*0d20*/  UMOV UR4, 0x20 ;  /* 0x0000002000047882 */ /* 0x00cfe20000000000 */
[----:B------:R-:W2:Y:S01]  /*0d30*/  LDCU UR7, c[0x0][0x36c] ;  /* 0x00006d80ff0777ac */ /* 0x000ea20008000800 */
[----:B------:R-:W-:Y:S01]  /*0d40*/  NOP ;  /* 0x0000000000007918 */ /* 0x000fe20000000000 */
[----:B------:R-:W-:Y:S01]  /*0d50*/  LOP3.LUT R0, R160, 0x1f, RZ, 0xc0, !PT ;  /* 0x0000001fa0007812 */ /* 0x000fe200078ec0ff */
[----:B------:R-:W-:Y:S01]  /*0d60*/  @!UP0 UMOV UR6, 0x400 ;  /* 0x0000040000068882 */ /* 0x000fe20000000000 */
[----:B------:R-:W-:-:S04]  /*0d70*/  @!UP0 UIADD3 UR4, UPT, UPT, -UR4, 0x100000, URZ ;  /* 0x0010000004048890 */ /* 0x000fc8000fffe1ff */
[----:B------:R-:W-:Y:S02]  /*0d80*/  @!UP0 USHF.L.U32 UR5, UR4, 0xb, URZ ;  /* 0x0000000b04058899 */ /* 0x000fe400080006ff */
[----:B------:R-:W-:Y:S02]  /*0d90*/  @!UP0 USHF.L.U32 UR4, UR4, 0x1, URZ ;  /* 0x0000000104048899 */ /* 0x000fe400080006ff */
[----:B------:R-:W-:Y:S01]  /*0da0*/  @!UP0 ULEA UR6, UR47, UR6, 0x18 ;  /* 0x000000062f068291 */ /* 0x000fe2000f8ec0ff */
[----:B------:R-:W-:Y:S01]  /*0db0*/  VOTEU.ALL UP0, P1 ;  /* 0x0000000000ff7886 */ /* 0x000fe20000800000 */
[----:B------:R-:W-:Y:S02]  /*0dc0*/  UISETP.NE.AND UP4, UPT, UR17, URZ, UPT ;  /* 0x000000ff1100728c */ /* 0x000fe4000bf85270 */
[----:B--2---:R-:W-:Y:S01]  /*0dd0*/  UISETP.EQ.U32.AND UP5, UPT, UR7, 0x1, UPT ;  /* 0x000000010700788c */ /* 0x004fe2000bfa2070 */
[----:B------:R-:W2:Y:S07]  /*0de0*/  FENCE.VIEW.ASYNC.S ;  /* 0x00000000000073c6 */ /* 0x000eae0000000000 */
[----:B--2---:R2:W3:Y:S01]  /*0df0*/  @!UP0 SYNCS.EXCH.64 URZ, [UR6+0xe0], UR4 ;  /* 0x0000e00406ff85b2 */ /* 0x0044e20008000100 */
[----:B------:R-:W-:Y:S05]  /*0e00*/  BRA.U !UP5, `(.L_x_15) ;  /* 0x000000010d087547 */ /* 0x000fea000b800000 */
[----:B-1-3--:R-:W-:Y:S01]  /*0e10*/  UCGABAR_ARV ;  /* 0x00000000000079c7 */ /* 0x00afe20008000000 */
[----:B------:R-:W-:Y:S05]  /*0e20*/  BRA `(.L_x_16) ;  /* 0x0000000000047947 */ /* 0x000fea0003800000 */
.L_x_15:
[----:B-1-3--:R-:W-:Y:S01]  /*0e30*/  NOP ;  /* 0x0000000000007918 */ /* 0x00afe20000000000 */
.L_x_16:
[----:B------:R-:W1:Y:S01]  /*0e40*/  S2UR UR16, SR_CTAID.X ;  /* 0x00000000001079c3 */ /* 0x000e620000002500 */
[----:B------:R-:W-:-:S05]  /*0e50*/  CS2R.32 R148, SR_CgaSize ;  /* 0x0000000000947805 */ /* 0x000fca0000008a00 */
[----:B------:R-:W-:-:S05]  /*0e60*/  IMAD R148, R148, -0xa0, RZ ;  /* 0xffffff6094947824 */ /* 0x000fca00078e02ff */
[----:B--2---:R-:W-:-:S14]  /*0e70*/  R2UR UR5, R148 ;  /* 0x00000000940572ca */ /* 0x004fdc00000e0000 */
[----:B------:R-:W2:Y:S01]  /*0e80*/  LDCU UR5, c[0x0][UR5+0x2b0] ;  /* 0x00005600050577ac */ /* 0x000ea20008000800 */
[----:B------:R-:W-:-:S05]  /*0e90*/  CS2R.32 R148, SR_CgaSize ;  /* 0x0000000000947805 */ /* 0x000fca0000008a00 */
[----:B------:R-:W-:-:S05]  /*0ea0*/  IMAD R148, R148, -0xa0, RZ ;  /* 0xffffff6094947824 */ /* 0x000fca00078e02ff */
[----:B------:R-:W-:-:S14]  /*0eb0*/  R2UR UR4, R148 ;  /* 0x00000000940472ca */ /* 0x000fdc00000e0000 */
[----:B------:R-:W3:Y:S01]  /*0ec0*/  LDCU UR4, c[0x0][UR4+0x2b4] ;  /* 0x00005680040477ac */ /* 0x000ee20008000800 */
[----:B------:R-:W4:Y:S01]  /*0ed0*/  S2UR UR7, SR_CTAID.Y ;  /* 0x00000000000779c3 */ /* 0x000f220000002600 */
[----:B------:R-:W-:-:S05]  /*0ee0*/  CS2R.32 R148, SR_CgaSize ;  /* 0x0000000000947805 */ /* 0x000fca0000008a00 */
[----:B------:R-:W-:-:S05]  /*0ef0*/  IMAD R148, R148, -0xa0, RZ ;  /* 0xffffff6094947824 */ /* 0x000fca00078e02ff */
[----:B------:R-:W-:-:S14]  /*0f00*/  R2UR UR8, R148 ;  /* 0x00000000940872ca */ /* 0x000fdc00000e0000 */
[----:B------:R-:W3:Y:S01]  /*0f10*/  LDCU UR8, c[0x0][UR8+0x2a0] ;  /* 0x00005400080877ac */ /* 0x000ee20008000800 */
[----:B------:R-:W3:Y:S01]  /*0f20*/  LDCU UR21, c[0x0][0xb24] ;  /* 0x00016480ff1577ac */ /* 0x000ee20008000800 */
[----:B------:R-:W1:Y:S01]  /*0f30*/  S2UR UR36, SR_CTAID.Z ;  /* 0x00000000002479c3 */ /* 0x000e620000002700 */
[----:B------:R-:W-:-:S05]  /*0f40*/  CS2R.32 R148, SR_CgaSize ;  /* 0x0000000000947805 */ /* 0x000fca0000008a00 */
[----:B------:R-:W-:-:S05]  /*0f50*/  IMAD R148, R148, -0xa0, RZ ;  /* 0xffffff6094947824 */ /* 0x000fca00078e02ff */
[----:B------:R-:W-:-:S14]  /*0f60*/  R2UR UR63, R148 ;  /* 0x00000000943f72ca */ /* 0x000fdc00000e0000 */
[----:B------:R-:W3:Y:S01]  /*0f70*/  LDCU UR63, c[0x0][UR63+0x2a4] ;  /* 0x000054803f3f77ac */ /* 0x000ee20008000800 */
[----:B------:R-:W-:Y:S02]  /*0f80*/  UISETP.GT.U32.AND UP0, UPT, UR46, 0xffff, UPT ;  /* 0x0000ffff2e00788c */ /* 0x000fe4000bf04070 */
[----:B------:R-:W-:Y:S01]  /*0f90*/  USHF.L.U32 UR27, UR47, 0xb, URZ ;  /* 0x0000000b2f1b7899 */ /* 0x000fe200080006ff */
[----:B-1----:R-:W-:Y:S01]  /*0fa0*/  I2FP.F32.U32 R3, UR16 ;  /* 0x0000001000037c45 */ /* 0x002fe20008201000 */
[----:B------:R-:W-:Y:S01]  /*0fb0*/  UMOV UR30, 0x5 ;  /* 0x00000005001e7882 */ /* 0x000fe20000000000 */
[----:B------:R-:W1:Y:S03]  /*0fc0*/  LDCU UR42, c[0x0][0xb24] ;  /* 0x00016480ff2a77ac */ /* 0x000e660008000800 */
[----:B--2---:R-:W-:Y:S01]  /*0fd0*/  FMUL R3, R3, UR5 ;  /* 0x0000000503037c20 */ /* 0x004fe20008400000 */
[----:B------:R-:W2:Y:S01]  /*0fe0*/  LDCU UR29, c[0x0][0xb30] ;  /* 0x00016600ff1d77ac */ /* 0x000ea20008000800 */
[----:B----4-:R-:W-:Y:S01]  /*0ff0*/  I2FP.F32.U32 R2, UR7 ;  /* 0x0000000700027c45 */ /* 0x010fe20008201000 */
[----:B------:R-:W-:-:S03]  /*1000*/  USHF.L.U32 UR45, UR16, 0x7, URZ ;  /* 0x00000007102d7899 */ /* 0x000fc600080006ff */
[----:B------:R-:W4:Y:S01]  /*1010*/  F2I.U32.TRUNC.NTZ R3, R3 ;  /* 0x0000000300037305 */ /* 0x000f22000020f000 */
[----:B------:R-:W-:Y:S01]  /*1020*/  USEL UR26, UR46, 0xffff, !UP0 ;  /* 0x0000ffff2e1a7887 */ /* 0x000fe2000c000000 */
[----:B---3--:R-:W-:Y:S01]  /*1030*/  FMUL R2, R2, UR4 ;  /* 0x0000000402027c20 */ /* 0x008fe20008400000 */
[----:B------:R-:W-:Y:S01]  /*1040*/  UISETP.GE.AND UP2, UPT, UR21, 0x1, UPT ;  /* 0x000000011500788c */ /* 0x000fe2000bf46270 */
[----:B------:R-:W-:-:S04]  /*1050*/  UMOV UR20, UR7 ;  /* 0x0000000700147c82 */ /* 0x000fc80008000000 */
[----:B------:R-:W3:Y:S01]  /*1060*/  F2I.U32.TRUNC.NTZ R2, R2 ;  /* 0x0000000200027305 */ /* 0x000ee2000020f000 */
[----:B----4-:R-:W-:Y:S02]  /*1070*/  R2UR UR4, R3 ;  /* 0x00000000030472ca */ /* 0x010fe400000e0000 */
[----:B------:R-:W-:Y:S02]  /*1080*/  PRMT R3, RZ, 0x7610, R3 ;  /* 0x00007610ff037816 */ /* 0x000fe40000000003 */
[----:B---3--:R-:W-:Y:S02]  /*1090*/  R2UR UR6, R2 ;  /* 0x00000000020672ca */ /* 0x008fe400000e0000 */
[----:B------:R-:W-:-:S07]  /*10a0*/  PRMT R2, RZ, 0x7610, R2 ;  /* 0x00007610ff027816 */ /* 0x000fce0000000002 */
[----:B------:R-:W-:-:S04]  /*10b0*/  UIADD3 UR5, UPT, UPT, -UR4, URZ, URZ ;  /* 0x000000ff04057290 */ /* 0x000fc8000fffe1ff */
[----:B------:R-:W-:Y:S02]  /*10c0*/  UIMAD UR5, UR8, UR5, UR16 ;  /* 0x00000005080572a4 */ /* 0x000fe4000f8e0210 */
[----:B------:R-:W-:-:S04]  /*10d0*/  UIADD3 UR4, UPT, UPT, -UR6, URZ, URZ ;  /* 0x000000ff06047290 */ /* 0x000fc8000fffe1ff */
[----:B------:R-:W-:Y:S01]  /*10e0*/  IMAD.U32 R148, RZ, RZ, UR5 ;  /* 0x00000005ff947e24 */ /* 0x000fe2000f8e00ff */
[----:B------:R-:W-:Y:S01]  /*10f0*/  UIMAD UR63, UR63, UR4, UR7 ;  /* 0x000000043f3f72a4 */ /* 0x000fe2000f8e0207 */
[----:B-12---:R-:W-:Y:S11]  /*1100*/  BRA.U UP4, `(.L_x_17) ;  /* 0x0000000104407547 */ /* 0x006ff6000b800000 */
[----:B------:R-:W-:-:S13]  /*1110*/  R2UR UR4, R148 ;  /* 0x00000000940472ca */ /* 0x000fda00000e0000 */
[----:B------:R-:W-:Y:S02]  /*1120*/  UISETP.GT.U32.AND UP0, UPT, UR4, 0x1, UPT ;  /* 0x000000010400788c */ /* 0x000fe4000bf04070 */
[----:B------:R-:W-:Y:S02]  /*1130*/  ULOP3.LUT UR4, UR4, 0xfffffffe, URZ, 0xc0, !UPT ;  /* 0xfffffffe04047892 */ /* 0x000fe4000f8ec0ff */
[----:B------:R-:W-:Y:S02]  /*1140*/  UISETP.NE.AND UP1, UPT, UR63, URZ, UP0 ;  /* 0x000000ff3f00728c */ /* 0x000fe40008725270 */
[----:B------:R-:W-:Y:S02]  /*1150*/  UISETP.NE.AND UP0, UPT, UR63, 0x1, UP0 ;  /* 0x000000013f00788c */ /* 0x000fe40008705270 */
[----:B------:R-:W-:Y:S02]  /*1160*/  USEL UR7, URZ, 0x1, UP1 ;  /* 0x00000001ff077887 */ /* 0x000fe40008800000 */
[----:B------:R-:W-:-:S02]  /*1170*/  USEL UR6, URZ, 0x4, UP0 ;  /* 0x00000004ff067887 */ /* 0x000fc40008000000 */
[----:B------:R-:W-:Y:S02]  /*1180*/  USEL UR5, URZ, 0x2, UP1 ;  /* 0x00000002ff057887 */ /* 0x000fe40008800000 */
[----:B------:R-:W-:Y:S02]  /*1190*/  ULEA UR4, UR63, UR4, 0x1 ;  /* 0x000000043f047291 */ /* 0x000fe4000f8e08ff */
[----:B------:R-:W-:Y:S02]  /*11a0*/  USEL UR8, URZ, 0x8, UP0 ;  /* 0x00000008ff087887 */ /* 0x000fe40008000000 */
[----:B------:R-:W-:-:S03]  /*11b0*/  UIADD3 UR5, UPT, UPT, UR5, UR6, UR7 ;  /* 0x0000000605057290 */ /* 0x000fc6000fffe007 */
[----:B------:R-:W-:Y:S01]  /*11c0*/  UMOV UR6, 0x3 ;  /* 0x0000000300067882 */ /* 0x000fe20000000000 */
[----:B------:R-:W-:Y:S02]  /*11d0*/  UIADD3 UR5, UPT, UPT, UR5, UR8, URZ ;  /* 0x0000000805057290 */ /* 0x000fe4000fffe0ff */
[----:B------:R-:W-:-:S04]  /*11e0*/  USHF.L.U32 UR4, UR6, UR4, URZ ;  /* 0x0000000406047299 */ /* 0x000fc800080006ff */
[----:B------:R-:W-:Y:S02]  /*11f0*/  MOV R3, UR5 ;  /* 0x0000000500037c02 */ /* 0x000fe40008000f00 */
[----:B------:R-:W-:Y:S02]  /*1200*/  IMAD.U32 R2, RZ, RZ, UR4 ;  /* 0x00000004ff027e24 */ /* 0x000fe4000f8e00ff */
.L_x_17:
[----:B------:R-:W-:Y:S05]  /*1210*/  BRA.U !UP2, `(.L_x_18) ;  /* 0x000000010ad47547 */ /* 0x000fea000b800000 */
[----:B------:R-:W1:Y:S01]  /*1220*/  LDCU.128 UR12, c[0x0][0xb10] ;  /* 0x00016200ff0c77ac */ /* 0x000e620008000c00 */
[----:B------:R-:W2:Y:S01]  /*1230*/  LDCU UR6, c[0x0][0x370] ;  /* 0x00006e00ff0677ac */ /* 0x000ea20008000800 */
[----:B------:R-:W3:Y:S01]  /*1240*/  LDCU UR5, c[0x0][0x374] ;  /* 0x00006e80ff0577ac */ /* 0x000ee20008000800 */
[----:B------:R-:W4:Y:S01]  /*1250*/  LDCU UR28, c[0x0][0xb0c] ;  /* 0x00016180ff1c77ac */ /* 0x000f220008000800 */
[----:B------:R-:W4:Y:S01]  /*1260*/  LDCU UR4, c[0x0][0xb20] ;  /* 0x00016400ff0477ac */ /* 0x000f220008000800 */
[----:B------:R-:W4:Y:S01]  /*1270*/  LDCU.64 UR8, c[0x0][0xb28] ;  /* 0x00016500ff0877ac */ /* 0x000f220008000a00 */
[----:B-1----:R-:W-:Y:S02]  /*1280*/  UISETP.NE.AND UP0, UPT, UR14, 0x1, UPT ;  /* 0x000000010e00788c */ /* 0x002fe4000bf05270 */
[----:B---3--:R-:W-:Y:S02]  /*1290*/  UIMAD.WIDE.U32 UR10, UR5, UR15, URZ ;  /* 0x0000000f050a72a5 */ /* 0x008fe4000f8e00ff */
[----:B--2---:R-:W-:-:S02]  /*12a0*/  UIMAD.WIDE.U32 UR22, UR6, UR12, URZ ;  /* 0x0000000c061672a5 */ /* 0x004fc4000f8e00ff */
[----:B----4-:R-:W-:Y:S02]  /*12b0*/  UISETP.NE.AND UP1, UPT, UR28, 0x1, UPT ;  /* 0x000000011c00788c */ /* 0x010fe4000bf25270 */
[----:B------:R-:W-:Y:S01]  /*12c0*/  UISETP.NE.AND UP2, UPT, UR21, 0x1, UPT ;  /* 0x000000011500788c */ /* 0x000fe2000bf45270 */
[----:B------:R-:W-:Y:S02]  /*12d0*/  UMOV UR10, UR11 ;  /* 0x0000000b000a7c82 */ /* 0x000fe40008000000 */
[----:B------:R-:W-:Y:S01]  /*12e0*/  UMOV UR22, UR23 ;  /* 0x0000001700167c82 */ /* 0x000fe20008000000 */
[----:B------:R-:W-:Y:S02]  /*12f0*/  @UP0 USHF.R.U32.HI UR5, URZ, UR4, UR10 ;  /* 0x00000004ff050299 */ /* 0x000fe4000801160a */
[----:B------:R-:W-:Y:S02]  /*1300*/  UIMAD.WIDE.U32 UR24, UR20, UR15, URZ ;  /* 0x0000000f141872a5 */ /* 0x000fe4000f8e00ff */
[----:B------:R-:W-:-:S02]  /*1310*/  UIMAD.WIDE.U32 UR10, UR5, UR8, URZ ;  /* 0x00000008050a72a5 */ /* 0x000fc4000f8e00ff */
[----:B------:R-:W-:Y:S02]  /*1320*/  @UP1 USHF.R.U32.HI UR6, URZ, UR13, UR22 ;  /* 0x0000000dff061299 */ /* 0x000fe40008011616 */
[----:B------:R-:W-:Y:S02]  /*1330*/  UIMAD.WIDE.U32 UR18, UR16, UR12, URZ ;  /* 0x0000000c101272a5 */ /* 0x000fe4000f8e00ff */
[----:B------:R-:W-:Y:S01]  /*1340*/  UIMAD.WIDE.U32 UR22, UR6, UR8, URZ ;  /* 0x00000008061672a5 */ /* 0x000fe2000f8e00ff */
[----:B------:R-:W-:Y:S01]  /*1350*/  UMOV UR24, UR25 ;  /* 0x0000001900187c82 */ /* 0x000fe20008000000 */
[----:B------:R-:W-:Y:S01]  /*1360*/  UMOV UR10, UR11 ;  /* 0x0000000b000a7c82 */ /* 0x000fe20008000000 */
[----:B------:R-:W-:Y:S02]  /*1370*/  USHF.R.U32.HI UR24, URZ, UR4, UR24 ;  /* 0x00000004ff187299 */ /* 0x000fe40008011618 */
[----:B------:R-:W-:Y:S02]  /*1380*/  @UP2 USHF.R.U32.HI UR5, URZ, UR9, UR10 ;  /* 0x00000009ff052299 */ /* 0x000fe4000801160a */
[----:B------:R-:W-:Y:S01]  /*1390*/  UMOV UR7, UR23 ;  /* 0x0000001700077c82 */ /* 0x000fe20008000000 */
[----:B------:R-:W-:Y:S01]  /*13a0*/  UMOV UR18, UR19 ;  /* 0x0000001300127c82 */ /* 0x000fe20008000000 */
[----:B------:R-:W-:-:S02]  /*13b0*/  @UP2 USHF.R.U32.HI UR6, URZ, UR9, UR7 ;  /* 0x00000009ff062299 */ /* 0x000fc40008011607 */
[----:B------:R-:W-:Y:S02]  /*13c0*/  USHF.R.U32.HI UR13, URZ, UR13, UR18 ;  /* 0x0000000dff0d7299 */ /* 0x000fe40008011612 */
[----:B------:R-:W-:Y:S02]  /*13d0*/  USEL UR4, UR20, UR24, !UP0 ;  /* 0x0000001814047287 */ /* 0x000fe4000c000000 */
[----:B------:R-:W-:Y:S02]  /*13e0*/  UIMAD UR7, UR5, UR21, URZ ;  /* 0x00000015050772a4 */ /* 0x000fe4000f8e02ff */
[----:B------:R-:W-:Y:S02]  /*13f0*/  USEL UR5, UR16, UR13, !UP1 ;  /* 0x0000000d10057287 */ /* 0x000fe4000c800000 */
[----:B------:R-:W-:Y:S02]  /*1400*/  UIMAD UR12, UR6, UR21, URZ ;  /* 0x00000015060c72a4 */ /* 0x000fe4000f8e02ff */
[----:B------:R-:W-:-:S02]  /*1410*/  UISETP.GE.AND UP0, UPT, UR4, UR7, UPT ;  /* 0x000000070400728c */ /* 0x000fc4000bf06270 */
[----:B------:R-:W-:Y:S02]  /*1420*/  UIMAD.WIDE.U32 UR10, UR4, UR8, URZ ;  /* 0x00000008040a72a5 */ /* 0x000fe4000f8e00ff */
[----:B------:R-:W-:Y:S02]  /*1430*/  UISETP.GE.OR UP0, UPT, UR5, UR12, UP0 ;  /* 0x0000000c0500728c */ /* 0x000fe40008706670 */
[----:B------:R-:W-:Y:S02]  /*1440*/  UIMAD.WIDE.U32 UR12, UR5, UR8, URZ ;  /* 0x00000008050c72a5 */ /* 0x000fe4000f8e00ff */
[----:B------:R-:W-:Y:S01]  /*1450*/  UIADD3 UR10, UPT, UPT, -UR4, URZ, URZ ;  /* 0x000000ff040a7290 */ /* 0x000fe2000fffe1ff */
[----:B------:R-:W-:Y:S01]  /*1460*/  UMOV UR8, UR11 ;  /* 0x0000000b00087c82 */ /* 0x000fe20008000000 */
[----:B------:R-:W-:Y:S02]  /*1470*/  UIADD3 UR11, UPT, UPT, -UR5, URZ, URZ ;  /* 0x000000ff050b7290 */ /* 0x000fe4000fffe1ff */
[----:B------:R-:W-:-:S03]  /*1480*/  USHF.R.U32.HI UR8, URZ, UR9, UR8 ;  /* 0x00000009ff087299 */ /* 0x000fc60008011608 */
[----:B------:R-:W-:Y:S01]  /*1490*/  @!UP0 UMOV UR7, UR13 ;  /* 0x0000000d00078c82 */ /* 0x000fe20008000000 */
[----:B------:R-:W-:Y:S02]  /*14a0*/  UIMAD UR20, UR14, UR10, UR20 ;  /* 0x0000000a0e1472a4 */ /* 0x000fe4000f8e0214 */
[----:B------:R-:W-:Y:S02]  /*14b0*/  USEL UR8, UR4, UR8, !UP2 ;  /* 0x0000000804087287 */ /* 0x000fe4000d000000 */
[----:B------:R-:W-:Y:S02]  /*14c0*/  @!UP0 USHF.R.U32.HI UR7, URZ, UR9, UR7 ;  /* 0x00000009ff078299 */ /* 0x000fe40008011607 */
[----:B------:R-:W-:Y:S02]  /*14d0*/  UIADD3 UR9, UPT, UPT, -UR8, URZ, URZ ;  /* 0x000000ff08097290 */ /* 0x000fe4000fffe1ff */
[----:B------:R-:W-:Y:S02]  /*14e0*/  @!UP0 USEL UR7, UR5, UR7, !UP2 ;  /* 0x0000000705078287 */ /* 0x000fe4000d000000 */
[----:B------:R-:W-:-:S02]  /*14f0*/  UIMAD UR9, UR21, UR9, UR4 ;  /* 0x00000009150972a4 */ /* 0x000fc4000f8e0204 */
[----:B------:R-:W-:Y:S02]  /*1500*/  @!UP0 UIADD3 UR8, UPT, UPT, UR8, -UR7, URZ ;  /* 0x8000000708088290 */ /* 0x000fe4000fffe0ff */
[----:B------:R-:W-:Y:S02]  /*1510*/  @!UP0 UIMAD UR6, UR9, UR6, UR7 ;  /* 0x00000006090682a4 */ /* 0x000fe4000f8e0207 */
[----:B------:R-:W-:Y:S02]  /*1520*/  @!UP0 UIMAD UR4, UR8, UR21, UR5 ;  /* 0x00000015080482a4 */ /* 0x000fe4000f8e0205 */
[----:B------:R-:W-:Y:S02]  /*1530*/  UIMAD UR16, UR28, UR11, UR16 ;  /* 0x0000000b1c1072a4 */ /* 0x000fe4000f8e0210 */
[----:B------:R-:W-:Y:S01]  /*1540*/  UIMAD UR20, UR4, UR14, UR20 ;  /* 0x0000000e041472a4 */ /* 0x000fe2000f8e0214 */
[----:B------:R-:W-:Y:S02]  /*1550*/  @!UP0 UMOV UR5, UR6 ;  /* 0x0000000600058c82 */ /* 0x000fe40008000000 */
[----:B------:R-:W-:-:S12]  /*1560*/  UIMAD UR16, UR5, UR28, UR16 ;  /* 0x0000001c051072a4 */ /* 0x000fd8000f8e0210 */
.L_x_18:
[----:B------:R-:W-:Y:S02]  /*1570*/  UISETP.NE.AND UP1, UPT, UR29, 0x1, UPT ;  /* 0x000000011d00788c */ /* 0x000fe4000bf25270 */
[----:B------:R-:W-:Y:S02]  /*1580*/  ULOP3.LUT UR21, UR26, 0xffff, URZ, 0xc0, !UPT ;  /* 0x0000ffff1a157892 */ /* 0x000fe4000f8ec0ff */
[----:B------:R-:W-:Y:S02]  /*1590*/  UISETP.NE.AND UP0, UPT, UR17, 0x2, UPT ;  /* 0x000000021100788c */ /* 0x000fe4000bf05270 */
[----:B------:R-:W-:Y:S02]  /*15a0*/  ULOP3.LUT UR22, UR27, 0x1000, URZ, 0xc0, !UPT ;  /* 0x000010001b167892 */ /* 0x000fe4000f8ec0ff */
[----:B------:R-:W-:Y:S02]  /*15b0*/  ULOP3.LUT UR45, UR45, 0x80, URZ, 0xc0, !UPT ;  /* 0x000000802d2d7892 */ /* 0x000fe4000f8ec0ff */
[----:B------:R-:W-:Y:S01]  /*15c0*/  USHF.L.U32 UR21, UR30, UR21, URZ ;  /* 0x000000151e157299 */ /* 0x000fe200080006ff */
[----:B------:R-:W-:Y:S11]  /*15d0*/  BRA.U UP1, `(.L_x_19) ;  /* 0x0000000101447547 */ /* 0x000ff6000b800000 */
[----:B------:R-:W1:Y:S01]  /*15e0*/  LDCU.128 UR8, c[0x0][0xb10] ;  /* 0x00016200ff0877ac */ /* 0x000e620008000c00 */
[----:B------:R-:W2:Y:S01]  /*15f0*/  LDCU UR12, c[0x0][0xb0c] ;  /* 0x00016180ff0c77ac */ /* 0x000ea20008000800 */
[----:B------:R-:W3:Y:S01]  /*1600*/  LDCU UR13, c[0x0][0xb20] ;  /* 0x00016400ff0d77ac */ /* 0x000ee20008000800 */
[----:B-1----:R-:W-:Y:S02]  /*1610*/  UIMAD.WIDE.U32 UR6, UR16, UR8, URZ ;  /* 0x00000008100672a5 */ /* 0x002fe4000f8e00ff */
[----:B------:R-:W-:Y:S02]  /*1620*/  UIMAD.WIDE.U32 UR4, UR20, UR11, URZ ;  /* 0x0000000b140472a5 */ /* 0x000fe4000f8e00ff */
[----:B--2---:R-:W-:Y:S02]  /*1630*/  UISETP.NE.AND UP2, UPT, UR12, 0x1, UPT ;  /* 0x000000010c00788c */ /* 0x004fe4000bf45270 */
[----:B------:R-:W-:Y:S01]  /*1640*/  UISETP.NE.AND UP1, UPT, UR10, 0x1, UPT ;  /* 0x000000010a00788c */ /* 0x000fe2000bf25270 */
[----:B------:R-:W-:-:S02]  /*1650*/  UMOV UR6, UR7 ;  /* 0x0000000700067c82 */ /* 0x000fc40008000000 */
[----:B------:R-:W-:Y:S01]  /*1660*/  UMOV UR4, UR5 ;  /* 0x0000000500047c82 */ /* 0x000fe20008000000 */
[----:B------:R-:W-:Y:S02]  /*1670*/  USHF.R.U32.HI UR6, URZ, UR9, UR6 ;  /* 0x00000009ff067299 */ /* 0x000fe40008011606 */
[----:B---3--:R-:W-:Y:S02]  /*1680*/  USHF.R.U32.HI UR4, URZ, UR13, UR4 ;  /* 0x0000000dff047299 */ /* 0x008fe40008011604 */
[----:B------:R-:W-:Y:S02]  /*1690*/  USEL UR5, UR16, UR6, !UP2 ;  /* 0x0000000610057287 */ /* 0x000fe4000d000000 */
[----:B------:R-:W-:-:S04]  /*16a0*/  USEL UR4, UR20, UR4, !UP1 ;  /* 0x0000000414047287 */ /* 0x000fc8000c800000 */
[----:B------:R-:W-:Y:S02]  /*16b0*/  UIADD3 UR6, UPT, UPT, UR5, -UR4, URZ ;  /* 0x8000000405067290 */ /* 0x000fe4000fffe0ff */
[----:B------:R-:W-:Y:S02]  /*16c0*/  UIADD3 UR4, UPT, UPT, -UR5, UR4, URZ ;  /* 0x0000000405047290 */ /* 0x000fe4000fffe1ff */
[----:B------:R-:W-:Y:S02]  /*16d0*/  UIMAD UR20, UR6, UR10, UR20 ;  /* 0x0000000a061472a4 */ /* 0x000fe4000f8e0214 */
[----:B------:R-:W-:-:S12]  /*16e0*/  UIMAD UR16, UR4, UR12, UR16 ;  /* 0x0000000c041072a4 */ /* 0x000fd8000f8e0210 */
.L_x_19:
[----:B------:R-:W-:Y:S05]  /*16f0*/  BRA.U !UP5, `(.L_x_20) ;  /* 0x000000010d0c7547 */ /* 0x000fea000b800000 */
[----:B------:R-:W-:Y:S01]  /*1700*/  UCGABAR_WAIT ;  /* 0x0000000000007dc7 */ /* 0x000fe20008000000 */
[----:B------:R-:W-:Y:S01]  /*1710*/  CCTL.IVALL ;  /* 0x00000000ff00798f */ /* 0x000fe20002000000 */
[----:B------:R-:W-:Y:S05]  /*1720*/  BRA `(.L_x_21) ;  /* 0x0000000000047947 */ /* 0x000fea0003800000 */
.L_x_20:
[----:B------:R-:W-:Y:S06]  /*1730*/  BAR.SYNC.DEFER_BLOCKING 0x0 ;  /* 0x0000000000007b1d */ /* 0x000fec0000010000 */
.L_x_21:
[----:B------:R-:W-:Y:S05]  /*1740*/  BRA.U UP0, `(.L_x_22) ;  /* 0x0000001100b87547 */ /* 0x000fea000b800000 */
[----:B------:R-:W1:Y:S01]  /*1750*/  LDCU UR6, c[0x0][0x38c] ;  /* 0x00007180ff0677ac */ /* 0x000e620008000800 */
[----:B------:R-:W-:Y:S01]  /*1760*/  PLOP3.LUT P1, PT, PT, PT, UP3, 0x80, 0x8 ;  /* 0x000000000008781c */ /* 0x000fe20003f2f038 */
[----:B------:R-:W-:Y:S01]  /*1770*/  IMAD.MOV.U32 R12, RZ, RZ, 0x1 ;  /* 0x00000001ff0c7424 */ /* 0x000fe200078e00ff */
[----:B------:R-:W-:Y:S02]  /*1780*/  ISETP.NE.AND P2, PT, R0, RZ, P3 ;  /* 0x000000ff0000720c */ /* 0x000fe40001f45270 */
[----:B------:R-:W-:Y:S02]  /*1790*/  CS2R R10, SRZ ;  /* 0x00000000000a7805 */ /* 0x000fe4000001ff00 */
[----:B------:R-:W-:Y:S01]  /*17a0*/  PLOP3.LUT P1, PT, P1, PT, PT, 0x8, 0x80 ;  /* 0x000000000080781c */ /* 0x000fe20000f2e170 */
[----:B------:R-:W-:Y:S01]  /*17b0*/  IMAD.MOV.U32 R9, RZ, RZ, RZ ;  /* 0x000000ffff097224 */ /* 0x000fe200078e00ff */
[----:B------:R-:W2:Y:S01]  /*17c0*/  LDCU UR38, c[0x0][0x370] ;  /* 0x00006e00ff2677ac */ /* 0x000ea20008000800 */
[----:B------:R-:W-:Y:S01]  /*17d0*/  IMAD.MOV.U32 R8, RZ, RZ, 0x1 ;  /* 0x00000001ff087424 */ /* 0x000fe200078e00ff */
[----:B------:R-:W3:Y:S01]  /*17e0*/  LDCU.64 UR26, c[0x0][0x348] ;  /* 0x00006900ff1a77ac */ /* 0x000ee20008000a00 */
[----:B------:R-:W-:Y:S01]  /*17f0*/  ULEA.HI UR43, UR22, UR45, URZ, 0x1a ;  /* 0x0000002d162b7291 */ /* 0x000fe2000f8fd0ff */
[----:B------:R-:W4:Y:S01]  /*1800*/  LDCU UR37, c[0x0][0x374] ;  /* 0x00006e80ff2577ac */ /* 0x000f220008000800 */
[----:B-1----:R-:W-:-:S02]  /*1810*/  UIADD3 UR5, UPT, UPT, UR6, 0x3f, URZ ;  /* 0x0000003f06057890 */ /* 0x002fc4000fffe0ff */
[----:B------:R-:W-:Y:S02]  /*1820*/  UIADD3 UR46, UPT, UPT, UR6, 0x7e, URZ ;  /* 0x0000007e062e7890 */ /* 0x000fe4000fffe0ff */
[----:B------:R-:W-:Y:S01]  /*1830*/  USHF.R.S32.HI UR4, URZ, 0x1f, UR5 ;  /* 0x0000001fff047899 */ /* 0x000fe20008011405 */
[----:B------:R-:W-:-:S03]  /*1840*/  UMOV UR7, URZ ;  /* 0x000000ff00077c82 */ /* 0x000fc60008000000 */
[----:B------:R-:W-:Y:S02]  /*1850*/  ULEA.HI UR4, UR4, UR5, URZ, 0x6 ;  /* 0x0000000504047291 */ /* 0x000fe4000f8f30ff */
[----:B------:R-:W-:Y:S02]  /*1860*/  UIADD3 UR5, UPT, UPT, UR6, -0x1, URZ ;  /* 0xffffffff06057890 */ /* 0x000fe4000fffe0ff */
[----:B------:R-:W-:Y:S02]  /*1870*/  USHF.R.S32.HI UR40, URZ, 0x6, UR4 ;  /* 0x00000006ff287899 */ /* 0x000fe40008011404 */
[----:B------:R-:W-:Y:S02]  /*1880*/  UISETP.GE.U32.AND UP1, UPT, UR5, -0x7f, UPT ;  /* 0xffffff810500788c */ /* 0x000fe4000bf26070 */
[----:B------:R-:W-:-:S04]  /*1890*/  UISETP.LT.U32.AND UP0, UPT, UR40, 0x3, UPT ;  /* 0x000000032800788c */ /* 0x000fc8000bf01070 */
[----:B------:R-:W-:Y:S02]  /*18a0*/  USEL UR39, UR40, 0x3, UP0 ;  /* 0x0000000328277887 */ /* 0x000fe40008000000 */
[----:B------:R-:W-:Y:S02]  /*18b0*/  UISETP.NE.AND UP0, UPT, UR17, URZ, UPT ;  /* 0x000000ff1100728c */ /* 0x000fe4000bf05270 */
[----:B------:R-:W-:Y:S02]  /*18c0*/  UIADD3 UR4, UPT, UPT, UR39, -0x1, URZ ;  /* 0xffffffff27047890 */ /* 0x000fe4000fffe0ff */
[----:B------:R-:W-:Y:S02]  /*18d0*/  @UP1 UIADD3 UR4, UPT, UPT, UR39, URZ, URZ ;  /* 0x000000ff27041290 */ /* 0x000fe4000fffe0ff */
[----:B------:R-:W-:Y:S02]  /*18e0*/  USEL UR23, UR41, 0x2, UP0 ;  /* 0x0000000229177887 */ /* 0x000fe40008000000 */
[----:B------:R-:W-:-:S02]  /*18f0*/  UIADD3 UR44, UPT, UPT, UR40, -UR39, URZ ;  /* 0x80000027282c7290 */ /* 0x000fc4000fffe0ff */
[----:B------:R-:W-:Y:S02]  /*1900*/  UIADD3 UR25, UPT, UPT, UR4, 0x1, URZ ;  /* 0x0000000104197890 */ /* 0x000fe4000fffe0ff */
[----:B--234-:R-:W-:-:S12]  /*1910*/  UIADD3 UR41, UPT, UPT, -UR4, URZ, URZ ;  /* 0x000000ff04297290 */ /* 0x01cfd8000fffe1ff */
.L_x_42:
[----:B------:R-:W-:Y:S01]  /*1920*/  UISETP.NE.AND UP0, UPT, UR47, URZ, UPT ;  /* 0x000000ff2f00728c */ /* 0x000fe2000bf05270 */
[----:B-1----:R-:W1:Y:S08]  /*1930*/  S2UR UR47, SR_CgaCtaId ;  /* 0x00000000002f79c3 */ /* 0x002e700000008800 */
[----:B------:R-:W-:Y:S05]  /*1940*/  BRA.U UP0, `(.L_x_23) ;  /* 0x0000000100347547 */ /* 0x000fea000b800000 */
[----:B------:R-:W2:Y:S01]  /*1950*/  S2R R0, SR_CgaCtaId ;  /* 0x0000000000007919 */ /* 0x000ea20000008800 */
[----:B------:R-:W-:Y:S02]  /*1960*/  MOV R3, 0x400 ;  /* 0x0000040000037802 */ /* 0x000fe40000000f00 */
[----:B------:R-:W-:Y:S02]  /*1970*/  SHF.L.U32 R2, R8, 0x1f, RZ ;  /* 0x0000001f08027819 */ /* 0x000fe400000006ff */
[----:B--2---:R-:W-:-:S05]  /*1980*/  LEA R0, R0, R3, 0x18 ;  /* 0x0000000300007211 */ /* 0x004fca00078ec0ff */
[----:B------:R-:W-:-:S04]  /*1990*/  IMAD R3, R9, 0x8, R0 ;  /* 0x0000000809037824 */ /* 0x000fc800078e0200 */
[----:B------:R-:W2:Y:S02]  /*19a0*/  SYNCS.PHASECHK.TRANS64.TRYWAIT P0, [R3+URZ+0xd0], R2 ;  /* 0x0000d002030075a7 */ /* 0x000ea400080011ff */
[----:B--2---:R-:W-:Y:S05]  /*19b0*/  @!P0 BRA `(.L_x_24) ;  /* 0x0000009c00e48947 */ /* 0x004fea0003800000 */
.L_x_146:
[----:B------:R-:W-:Y:S01]  /*19c0*/  VIADD R9, R9, 0x1 ;  /* 0x0000000109097836 */ /* 0x000fe20000000000 */
[----:B------:R2:W-:Y:S04]  /*19d0*/  SYNCS.ARRIVE.TRANS64.A1T0 RZ, [R3+URZ+0xc0], RZ ;  /* 0x0000c0ff03ff79a7 */ /* 0x0005e800081000ff */
[----:B------:R-:W-:-:S04]  /*19e0*/  ISETP.NE.AND P0, PT, R9, 0x2, PT ;  /* 0x000000020900780c */ /* 0x000fc80003f05270 */
[----:B------:R-:W-:Y:S02]  /*19f0*/  SEL R9, R9, RZ, P0 ;  /* 0x000000ff09097207 */ /* 0x000fe40000000000 */
[----:B--2---:R-:W-:-:S04]  /*1a00*/  SEL R3, RZ, 0x1, P0 ;  /* 0x00000001ff037807 */ /* 0x004fc80000000000 */
[----:B------:R-:W-:-:S07]  /*1a10*/  LOP3.LUT R8, R8, R3, RZ, 0x3c, !PT ;  /* 0x0000000308087212 */ /* 0x000fce00078e3cff */
.L_x_23:
[----:B------:R-:W-:Y:S01]  /*1a20*/  UMOV UR6, 0x400 ;  /* 0x0000040000067882 */ /* 0x000fe20000000000 */
[----:B------:R-:W-:Y:S01]  /*1a30*/  SHF.L.U32 R0, R12, 0x1f, RZ ;  /* 0x0000001f0c007819 */ /* 0x000fe200000006ff */
[----:B-1----:R-:W-:Y:S02]  /*1a40*/  ULEA UR6, UR47, UR6, 0x18 ;  /* 0x000000062f067291 */ /* 0x002fe4000f8ec0ff */
[----:B------:R-:W-:Y:S02]  /*1a50*/  UISETP.GE.U32.AND UP0, UPT, UR46, 0x7f, UPT ;  /* 0x0000007f2e00788c */ /* 0x000fe4000bf06070 */
[----:B------:R-:W-:Y:S02]  /*1a60*/  ULEA UR4, UR7, UR6, 0x3 ;  /* 0x0000000607047291 */ /* 0x000fe4000f8e18ff */
[----:B------:R-:W-:Y:S01]  /*1a70*/  ULEA UR11, UR20, UR45, 0x8 ;  /* 0x0000002d140b7291 */ /* 0x000fe2000f8e40ff */
[----:B------:R-:W-:-:S06]  /*1a80*/  UMOV UR13, URZ ;  /* 0x000000ff000d7c82 */ /* 0x000fcc0008000000 */
[----:B------:R1:W2:Y:S01]  /*1a90*/  SYNCS.PHASECHK.TRANS64.TRYWAIT P0, [UR4+0x18], R0 ;  /* 0x00001800ff0075a7 */ /* 0x0002a20008001104 */
[----:B------:R-:W-:-:S04]  /*1aa0*/  ULEA.HI UR4, UR16, UR16, URZ, 0x1 ;  /* 0x0000001010047291 */ /* 0x000fc8000f8f08ff */
[----:B------:R-:W-:-:S04]  /*1ab0*/  USHF.L.U32 UR4, UR4, 0x7, URZ ;  /* 0x0000000704047899 */ /* 0x000fc800080006ff */
[----:B------:R-:W-:-:S04]  /*1ac0*/  ULOP3.LUT UR35, UR4, 0xffffff00, URZ, 0xc0, !UPT ;  /* 0xffffff0004237892 */ /* 0x000fc8000f8ec0ff */
[----:B------:R-:W-:Y:S01]  /*1ad0*/  UIADD3 UR35, UPT, UPT, UR43, UR35, URZ ;  /* 0x000000232b237290 */ /* 0x000fe2000fffe0ff */
[----:B------:R-:W-:Y:S11]  /*1ae0*/  BRA.U !UP0, `(.L_x_25) ;  /* 0x0000000108c47547 */ /* 0x000ff6000b800000 */
[----:B------:R-:W-:Y:S01]  /*1af0*/  UMOV UR16, UR41 ;  /* 0x0000002900107c82 */ /* 0x000fe20008000000 */
[----:B------:R-:W-:Y:S01]  /*1b00*/  UMOV UR4, UR7 ;  /* 0x0000000700047c82 */ /* 0x000fe20008000000 */
[----:B------:R-:W-:-:S05]  /*1b10*/  UMOV UR34, URZ ;  /* 0x000000ff00227c82 */ /* 0x000fca0008000000 */
.L_x_31:
[----:B------:R-:W-:Y:S01]  /*1b20*/  ULEA UR33, UR4, UR6, 0x3 ;  /* 0x0000000604217291 */ /* 0x000fe2000f8e18ff */
[----:B------:R-:W-:Y:S01]  /*1b30*/  @P3 MOV R2, 0x10000 ;  /* 0x0001000000023802 */ /* 0x000fe20000000f00 */
[----:B--234-:R-:W-:Y:S10]  /*1b40*/  @P0 BRA `(.L_x_26) ;  /* 0x00000000000c0947 */ /* 0x01cff40003800000 */
[----:B------:R-:W-:-:S04]  /*1b50*/  SHF.L.U32 R3, R12, 0x1f, RZ ;  /* 0x0000001f0c037819 */ /* 0x000fc800000006ff */
[----:B------:R-:W2:Y:S02]  /*1b60*/  SYNCS.PHASECHK.TRANS64.TRYWAIT P0, [UR33+0x18], R3 ;  /* 0x00001803ff0075a7 */ /* 0x000ea40008001121 */
[----:B--2---:R-:W-:Y:S05]  /*1b70*/  @!P0 BRA `(.L_x_27) ;  /* 0x0000009c00888947 */ /* 0x004fea0003800000 */
.L_x_26:
[----:B------:R2:W-:Y:S01]  /*1b80*/  @P3 SYNCS.ARRIVE.TRANS64 RZ, [UR33], R2 ;  /* 0x00000002ffff39a7 */ /* 0x0005e20008000021 */
[----:B------:R-:W-:Y:S02]  /*1b90*/  ULOP3.LUT UR5, UR23, 0x2, URZ, 0xfc, !UPT ;  /* 0x0000000217057892 */ /* 0x000fe4000f8efcff */
[----:B------:R-:W-:Y:S02]  /*1ba0*/  UIADD3 UR16, UPT, UPT, UR16, 0x1, URZ ;  /* 0x0000000110107890 */ /* 0x000fe4000fffe0ff */
[----:B------:R-:W-:Y:S02]  /*1bb0*/  UISETP.NE.AND UP0, UPT, UR5, 0x2, UPT ;  /* 0x000000020500788c */ /* 0x000fe4000bf05270 */
[----:B------:R-:W-:-:S07]  /*1bc0*/  UISETP.NE.AND UP2, UPT, UR16, 0x1, UPT ;  /* 0x000000011000788c */ /* 0x000fce000bf45270 */
[----:B------:R-:W-:Y:S05]  /*1bd0*/  BRA.U UP0, `(.L_x_28) ;  /* 0x0000000100047547 */ /* 0x000fea000b800000 */
[----:B------:R-:W-:Y:S05]  /*1be0*/  BPT.TRAP 0x1 ;  /* 0x000000040000795c */ /* 0x000fea0000300000 */
.L_x_28:
[----:B------:R-:W-:Y:S04]  /*1bf0*/  BSSY.RECONVERGENT B0, `(.L_x_29) ;  /* 0x0000003000007945 */ /* 0x000fe80003800200 */
[----:B------:R-:W-:Y:S05]  /*1c00*/  @!P2 BRA `(.L_x_30) ;  /* 0x000000000004a947 */ /* 0x000fea0003800000 */
[----:B------:R-:W-:Y:S05]  /*1c10*/  BPT.TRAP 0x1 ;  /* 0x000000040000795c */ /* 0x000fea0000300000 */
.L_x_30:
[----:B------:R-:W-:Y:S05]  /*1c20*/  BSYNC.RECONVERGENT B0 ;  /* 0x0000000000007941 */ /* 0x000fea0003800200 */
.L_x_29:
[----:B------:R-:W-:Y:S02]  /*1c30*/  UIADD3 UR5, UPT, UPT, UR4, 0x1, URZ ;  /* 0x0000000104057890 */ /* 0x000fe4000fffe0ff */
[----:B------:R-:W-:Y:S02]  /*1c40*/  UIADD3 UR14, UP1, UPT, UR26, 0x80, URZ ;  /* 0x000000801a0e7890 */ /* 0x000fe4000ff3e0ff */
[----:B------:R-:W-:Y:S02]  /*1c50*/  UISETP.NE.AND UP0, UPT, UR5, 0x3, UPT ;  /* 0x000000030500788c */ /* 0x000fe4000bf05270 */
[----:B------:R-:W-:Y:S02]  /*1c60*/  ULOP3.LUT UR33, UR33, 0xfefffff8, URZ, 0xc0, !UPT ;  /* 0xfefffff821217892 */ /* 0x000fe4000f8ec0ff */
[----:B------:R-:W-:Y:S02]  /*1c70*/  USEL UR8, URZ, 0x1, UP0 ;  /* 0x00000001ff087887 */ /* 0x000fe40008000000 */
[----:B------:R-:W-:-:S02]  /*1c80*/  USEL UR7, UR5, URZ, UP0 ;  /* 0x000000ff05077287 */ /* 0x000fc40008000000 */
[----:B------:R-:W-:Y:S02]  /*1c90*/  UIADD3.X UR15, UPT, UPT, URZ, UR27, URZ, UP1, !UPT ;  /* 0x0000001bff0f7290 */ /* 0x000fe40008ffe4ff */
[----:B------:R-:W-:Y:S01]  /*1ca0*/  ULEA UR5, UR7, UR6, 0x3 ;  /* 0x0000000607057291 */ /* 0x000fe2000f8e18ff */
[----:B------:R-:W-:Y:S01]  /*1cb0*/  LOP3.LUT R12, R12, UR8, RZ, 0x3c, !PT ;  /* 0x000000080c0c7c12 */ /* 0x000fe2000f8e3cff */
[----:B------:R-:W-:Y:S02]  /*1cc0*/  USHF.L.U32 UR8, UR4, 0xe, URZ ;  /* 0x0000000e04087899 */ /* 0x000fe400080006ff */
[----:B------:R-:W-:Y:S01]  /*1cd0*/  UIADD3 UR4, UP0, UPT, UR26, 0x180, URZ ;  /* 0x000001801a047890 */ /* 0x000fe2000ff1e0ff */
[----:B-1----:R-:W-:Y:S01]  /*1ce0*/  SHF.L.U32 R0, R12, 0x1f, RZ ;  /* 0x0000001f0c007819 */ /* 0x002fe200000006ff */
[----:B------:R-:W-:Y:S02]  /*1cf0*/  ULEA UR32, UR22, UR8, 0x1 ;  /* 0x0000000816207291 */ /* 0x000fe4000f8e08ff */
[----:B------:R-:W-:Y:S01]  /*1d00*/  UPRMT UR13, URZ, 0x5410, UR21 ;  /* 0x00005410ff0d7896 */ /* 0x000fe20008000015 */
[----:B------:R3:W4:Y:S01]  /*1d10*/  SYNCS.PHASECHK.TRANS64.TRYWAIT P0, [UR5+0x18], R0 ;  /* 0x00001800ff0075a7 */ /* 0x0007220008001105 */
[----:B------:R-:W-:-:S02]  /*1d20*/  UIADD3 UR32, UPT, UPT, UR6, 0x10800, UR32 ;  /* 0x0001080006207890 */ /* 0x000fc4000fffe020 */
[----:B------:R-:W-:Y:S02]  /*1d30*/  UIADD3 UR8, UPT, UPT, UR6, 0x1c800, UR8 ;  /* 0x0001c80006087890 */ /* 0x000fe4000fffe008 */
[----:B------:R-:W-:Y:S01]  /*1d40*/  UIADD3.X UR5, UPT, UPT, URZ, UR27, URZ, UP0, !UPT ;  /* 0x0000001bff057290 */ /* 0x000fe200087fe4ff */
[----:B------:R-:W-:Y:S01]  /*1d50*/  UMOV UR18, 0x0 ;  /* 0x0000000000127882 */ /* 0x000fe20000000000 */
[----:B------:R-:W-:Y:S01]  /*1d60*/  UMOV UR19, 0x10000000 ;  /* 0x1000000000137882 */ /* 0x000fe20000000000 */
[----:B------:R-:W-:Y:S01]  /*1d70*/  UMOV UR10, UR34 ;  /* 0x00000022000a7c82 */ /* 0x000fe20008000000 */
[----:B------:R-:W-:Y:S01]  /*1d80*/  UMOV UR12, UR36 ;  /* 0x00000024000c7c82 */ /* 0x000fe20008000000 */
[----:B------:R-:W-:Y:S01]  /*1d90*/  UMOV UR9, UR33 ;  /* 0x0000002100097c82 */ /* 0x000fe20008000000 */
[----:B------:R1:W-:Y:S03]  /*1da0*/  UTMALDG.3D.MULTICAST.2CTA [UR32], [UR14], UR13, desc[UR18] ;  /* 0x000012200e0073b4 */ /* 0x0003e6000821180d */
[----:B------:R2:W-:Y:S01]  /*1db0*/  UTMALDG.3D.2CTA [UR8], [UR4], desc[UR18] ;  /* 0x00001208040075b4 */ /* 0x0005e20008211000 */
[----:B-1----:R-:W-:Y:S01]  /*1dc0*/  UIADD3 UR34, UPT, UPT, UR34, 0x40, URZ ;  /* 0x0000004022227890 */ /* 0x002fe2000fffe0ff */
[----:B------:R-:W-:Y:S01]  /*1dd0*/  UMOV UR13, UR25 ;  /* 0x00000019000d7c82 */ /* 0x000fe20008000000 */
[----:B--2---:R-:W-:Y:S01]  /*1de0*/  UMOV UR4, UR7 ;  /* 0x0000000700047c82 */ /* 0x004fe20008000000 */
[----:B------:R-:W-:Y:S09]  /*1df0*/  BRA.U UP2, `(.L_x_31) ;  /* 0xfffffffd02487547 */ /* 0x000ff2000b83ffff */
.L_x_25:
[----:B------:R-:W-:Y:S01]  /*1e00*/  ULEA UR4, UR7, UR6, 0x3 ;  /* 0x0000000607047291 */ /* 0x000fe2000f8e18ff */
[----:B-1-3--:R-:W-:Y:S01]  /*1e10*/  SHF.L.U32 R0, R12, 0x1f, RZ ;  /* 0x0000001f0c007819 */ /* 0x00afe200000006ff */
[----:B------:R-:W-:Y:S01]  /*1e20*/  @!P1 SYNCS.ARRIVE.TRANS64.A1T0 RZ, [UR6+0x78], RZ ;  /* 0x000078ffffff99a7 */ /* 0x000fe20008100006 */
[----:B------:R-:W-:-:S06]  /*1e30*/  UISETP.GT.AND UP0, UPT, UR40, UR39, UPT ;  /* 0x000000272800728c */ /* 0x000fcc000bf04270 */
[----:B--2-4-:R1:W2:Y:S03]  /*1e40*/  SYNCS.PHASECHK.TRANS64.TRYWAIT P0, [UR4+0x18], R0 ;  /* 0x00001800ff0075a7 */ /* 0x0142a60008001104 */
[----:B------:R-:W-:Y:S05]  /*1e50*/  BRA.U !UP0, `(.L_x_32) ;  /* 0x0000000108c47547 */ /* 0x000fea000b800000 */
[----:B------:R-:W-:Y:S01]  /*1e60*/  UIADD3 UR24, UPT, UPT, UR44, UR13, URZ ;  /* 0x0000000d2c187290 */ /* 0x000fe2000fffe0ff */
[----:B------:R-:W-:-:S11]  /*1e70*/  UMOV UR4, UR7 ;  /* 0x0000000700047c82 */ /* 0x000fd60008000000 */
.L_x_38:
[----:B------:R-:W-:Y:S01]  /*1e80*/  ULEA UR17, UR4, UR6, 0x3 ;  /* 0x0000000604117291 */ /* 0x000fe2000f8e18ff */
[----:B--2---:R-:W-:Y:S01]  /*1e90*/  @P3 MOV R2, 0x10000 ;  /* 0x0001000000023802 */ /* 0x004fe20000000f00 */
[----:B--2-4-:R-:W-:Y:S10]  /*1ea0*/  @P0 BRA `(.L_x_33) ;  /* 0x00000000000c0947 */ /* 0x014ff40003800000 */
[----:B------:R-:W-:-:S04]  /*1eb0*/  SHF.L.U32 R3, R12, 0x1f, RZ ;  /* 0x0000001f0c037819 */ /* 0x000fc800000006ff */
[----:B------:R-:W2:Y:S02]  /*1ec0*/  SYNCS.PHASECHK.TRANS64.TRYWAIT P0, [UR17+0x18], R3 ;  /* 0x00001803ff0075a7 */ /* 0x000ea40008001111 */
[----:B--2---:R-:W-:Y:S05]  /*1ed0*/  @!P0 BRA `(.L_x_34) ;  /* 0x0000009800c88947 */ /* 0x004fea0003800000 */
.L_x_33:
[----:B------:R2:W-:Y:S01]  /*1ee0*/  @P3 SYNCS.ARRIVE.TRANS64 RZ, [UR17], R2 ;  /* 0x00000002ffff39a7 */ /* 0x0005e20008000011 */
[----:B------:R-:W-:-:S04]  /*1ef0*/  ULOP3.LUT UR5, UR23, 0x2, URZ, 0xfc, !UPT ;  /* 0x0000000217057892 */ /* 0x000fc8000f8efcff */
[----:B------:R-:W-:-:S09]  /*1f00*/  UISETP.NE.AND UP0, UPT, UR5, 0x2, UPT ;  /* 0x000000020500788c */ /* 0x000fd2000bf05270 */
[----:B------:R-:W-:Y:S05]  /*1f10*/  BRA.U UP0, `(.L_x_35) ;  /* 0x0000000100047547 */ /* 0x000fea000b800000 */
[----:B------:R-:W-:Y:S05]  /*1f20*/  BPT.TRAP 0x1 ;  /* 0x000000040000795c */ /* 0x000fea0000300000 */
.L_x_35:
[----:B------:R-:W-:Y:S04]  /*1f30*/  BSSY.RECONVERGENT B0, `(.L_x_36) ;  /* 0x0000003000007945 */ /* 0x000fe80003800200 */
[----:B------:R-:W-:Y:S05]  /*1f40*/  @!P2 BRA `(.L_x_37) ;  /* 0x000000000004a947 */ /* 0x000fea0003800000 */
[----:B------:R-:W-:Y:S05]  /*1f50*/  BPT.TRAP 0x1 ;  /* 0x000000040000795c */ /* 0x000fea0000300000 */
.L_x_37:
[----:B------:R-:W-:Y:S05]  /*1f60*/  BSYNC.RECONVERGENT B0 ;  /* 0x0000000000007941 */ /* 0x000fea0003800200 */
.L_x_36:
[----:B------:R-:W-:Y:S02]  /*1f70*/  UIADD3 UR5, UPT, UPT, UR4, 0x1, URZ ;  /* 0x0000000104057890 */ /* 0x000fe4000fffe0ff */
[----:B------:R-:W-:Y:S02]  /*1f80*/  USHF.L.U32 UR18, UR13, 0x6, URZ ;  /* 0x000000060d127899 */ /* 0x000fe400080006ff */
[----:B------:R-:W-:Y:S02]  /*1f90*/  UISETP.NE.AND UP0, UPT, UR5, 0x3, UPT ;  /* 0x000000030500788c */ /* 0x000fe4000bf05270 */
[----:B------:R-:W-:Y:S02]  /*1fa0*/  ULOP3.LUT UR17, UR17, 0xfefffff8, URZ, 0xc0, !UPT ;  /* 0xfefffff811117892 */ /* 0x000fe4000f8ec0ff */
[----:B------:R-:W-:Y:S02]  /*1fb0*/  USEL UR8, URZ, 0x1, UP0 ;  /* 0x00000001ff087887 */ /* 0x000fe40008000000 */
[----:B------:R-:W-:-:S02]  /*1fc0*/  USEL UR7, UR5, URZ, UP0 ;  /* 0x000000ff05077287 */ /* 0x000fc40008000000 */
[----:B------:R-:W-:Y:S02]  /*1fd0*/  UIADD3 UR14, UP0, UPT, UR26, 0x180, URZ ;  /* 0x000001801a0e7890 */ /* 0x000fe4000ff1e0ff */
        /* <DEDUP_REMOVED lines=9> */
[----:B------:R-:W-:Y:S02]  /*2070*/  UIADD3.X UR5, UPT, UPT, URZ, UR27, URZ, UP1, !UPT ;  /* 0x0000001bff057290 */ /* 0x000fe40008ffe4ff */
[----:B------:R-:W-:Y:S02]  /*2080*/  UIADD3 UR8, UPT, UPT, UR6, 0x1c800, UR8 ;  /* 0x0001c80006087890 */ /* 0x000fe4000fffe008 */
[----:B------:R-:W-:Y:S01]  /*2090*/  UIADD3.X UR15, UPT, UPT, URZ, UR27, URZ, UP0, !UPT ;  /* 0x0000001bff0f7290 */ /* 0x000fe200087fe4ff */
[----:B------:R-:W-:Y:S01]  /*20a0*/  UMOV UR28, 0x0 ;  /* 0x00000000001c7882 */ /* 0x000fe20000000000 */
[----:B------:R-:W-:Y:S01]  /*20b0*/  UMOV UR29, 0x10000000 ;  /* 0x10000000001d7882 */ /* 0x000fe20000000000 */
[----:B------:R-:W-:Y:S01]  /*20c0*/  UMOV UR19, UR35 ;  /* 0x0000002300137c82 */ /* 0x000fe20008000000 */
[----:B------:R-:W-:Y:S01]  /*20d0*/  UMOV UR20, UR36 ;  /* 0x0000002400147c82 */ /* 0x000fe20008000000 */
[----:B------:R-:W-:Y:S01]  /*20e0*/  UMOV UR12, UR36 ;  /* 0x00000024000c7c82 */ /* 0x000fe20008000000 */
[----:B------:R1:W-:Y:S01]  /*20f0*/  UTMALDG.3D.MULTICAST.2CTA [UR16], [UR4], UR10, desc[UR28] ;  /* 0x00001c10040073b4 */ /* 0x0003e2000821180a */
[----:B------:R-:W-:Y:S01]  /*2100*/  UMOV UR9, UR17 ;  /* 0x0000001100097c82 */ /* 0x000fe20008000000 */
[----:B------:R-:W-:-:S04]  /*2110*/  UIADD3 UR13, UPT, UPT, UR13, 0x1, URZ ;  /* 0x000000010d0d7890 */ /* 0x000fc8000fffe0ff */
[----:B------:R-:W-:Y:S01]  /*2120*/  UISETP.NE.AND UP0, UPT, UR13, UR24, UPT ;  /* 0x000000180d00728c */ /* 0x000fe2000bf05270 */
[----:B-1----:R-:W-:Y:S01]  /*2130*/  UMOV UR10, UR18 ;  /* 0x00000012000a7c82 */ /* 0x002fe20008000000 */
[----:B------:R-:W-:Y:S01]  /*2140*/  UMOV UR4, UR7 ;  /* 0x0000000700047c82 */ /* 0x000fe20008000000 */
[----:B------:R3:W-:Y:S06]  /*2150*/  UTMALDG.3D.2CTA [UR8], [UR14], desc[UR28] ;  /* 0x00001c080e0075b4 */ /* 0x0007ec0008211000 */
[----:B---3--:R-:W-:Y:S05]  /*2160*/  BRA.U UP0, `(.L_x_38) ;  /* 0xfffffffd00447547 */ /* 0x008fea000b83ffff */
.L_x_32:
[C---:B------:R-:W-:Y:S01]  /*2170*/  LEA R3, R11.reuse, UR6, 0x3 ;  /* 0x000000060b037c11 */ /* 0x040fe2000f8e18ff */
[----:B------:R-:W-:Y:S01]  /*2180*/  NOP ;  /* 0x0000000000007918 */ /* 0x000fe20000000000 */
[----:B-1----:R-:W-:Y:S02]  /*2190*/  SHF.L.U32 R0, R10, 0x1f, RZ ;  /* 0x0000001f0a007819 */ /* 0x002fe400000006ff */
[----:B------:R-:W-:Y:S02]  /*21a0*/  LEA R5, R11, UR6, 0x4 ;  /* 0x000000060b057c11 */ /* 0x000fe4000f8e20ff */
[----:B--2-4-:R-:W1:Y:S02]  /*21b0*/  SYNCS.PHASECHK.TRANS64.TRYWAIT P0, [R3+URZ+0x80], R0 ;  /* 0x00008000030075a7 */ /* 0x014e6400080011ff */
[----:B-1----:R-:W-:Y:S05]  /*21c0*/  @!P0 BRA `(.L_x_39) ;  /* 0x0000009800248947 */ /* 0x002fea0003800000 */
.L_x_149:
[----:B------:R-:W2:Y:S01]  /*21d0*/  LDS.128 R4, [R5+0xf0] ;  /* 0x0000f00005047984 */ /* 0x000ea20000000c00 */
[----:B------:R-:W-:Y:S01]  /*21e0*/  UISETP.GE.AND UP0, UPT, UR42, 0x1, UPT ;  /* 0x000000012a00788c */ /* 0x000fe2000bf06270 */
[----:B------:R-:W-:Y:S01]  /*21f0*/  @!PT LDS RZ, [RZ] ;  /* 0x00000000fffff984 */ /* 0x000fe20000000800 */
[----:B------:R-:W-:Y:S01]  /*2200*/  @!PT LDS RZ, [RZ] ;  /* 0x00000000fffff984 */ /* 0x000fe20000000800 */
[----:B------:R-:W-:Y:S01]  /*2210*/  @!PT LDS RZ, [RZ] ;  /* 0x00000000fffff984 */ /* 0x000fe20000000800 */
[----:B------:R-:W-:Y:S01]  /*2220*/  @!PT LDS RZ, [RZ] ;  /* 0x00000000fffff984 */ /* 0x000fe20000000800 */
[----:B------:R3:W-:Y:S06]  /*2230*/  MEMBAR.ALL.CTA ;  /* 0x0000000000007992 */ /* 0x0007ec0000008000 */
[----:B---3--:R-:W3:Y:S01]  /*2240*/  FENCE.VIEW.ASYNC.S ;  /* 0x00000000000073c6 */ /* 0x008ee20000000000 */
[----:B--2---:R-:W-:-:S13]  /*2250*/  LOP3.LUT P0, RZ, R6, 0x1, RZ, 0xc0, !PT ;  /* 0x0000000106ff7812 */ /* 0x004fda000780c0ff */
[----:B---3--:R-:W-:Y:S01]  /*2260*/  VOTEU.ANY UP1, P0 ;  /* 0x0000000000ff7886 */ /* 0x008fe20000020100 */
[----:B------:R-:W-:-:S13]  /*2270*/  PLOP3.LUT P0, PT, PT, PT, UP1, 0x80, 0x8 ;  /* 0x000000000008781c */ /* 0x000fda0003f0f018 */
[----:B-1----:R-:W-:Y:S02]  /*2280*/  @P0 LOP3.LUT R0, R5, 0xffff, RZ, 0xc0, !PT ;  /* 0x0000ffff05000812 */ /* 0x002fe400078ec0ff */
[----:B------:R-:W-:Y:S02]  /*2290*/  @P0 MOV R2, R4 ;  /* 0x0000000400020202 */ /* 0x000fe40000000f00 */
[----:B------:R-:W-:Y:S01]  /*22a0*/  @P0 R2UR UR5, R0 ;  /* 0x00000000000502ca */ /* 0x000fe200000e0000 */
[----:B------:R-:W-:Y:S01]  /*22b0*/  VIADD R0, R3, 0x90 ;  /* 0x0000009003007836 */ /* 0x000fe20000000000 */
[----:B------:R-:W-:Y:S02]  /*22c0*/  @P0 SHF.R.U32.HI R4, RZ, 0x10, R5 ;  /* 0x00000010ff040819 */ /* 0x000fe40000011605 */
[----:B------:R-:W-:Y:S02]  /*22d0*/  @P0 R2UR UR8, R2 ;  /* 0x00000000020802ca */ /* 0x000fe400000e0000 */
[----:B------:R-:W-:-:S02]  /*22e0*/  PRMT R0, RZ, 0x654, R0 ;  /* 0x00000654ff007816 */ /* 0x000fc40000000000 */
[----:B------:R-:W-:Y:S02]  /*22f0*/  @P0 R2UR UR4, R4 ;  /* 0x00000000040402ca */ /* 0x000fe400000e0000 */
[----:B------:R1:W-:Y:S03]  /*2300*/  SYNCS.ARRIVE.TRANS64.RED.A1T0 RZ, [R0+URZ], RZ ;  /* 0x000000ff00ff79a7 */ /* 0x0003e600081004ff */
[----:B------:R-:W-:-:S04]  /*2310*/  @UP1 UMOV UR30, UR5 ;  /* 0x00000005001e1c82 */ /* 0x000fc80008000000 */
[----:B------:R-:W-:-:S04]  /*2320*/  @UP1 UMOV UR31, UR8 ;  /* 0x00000008001f1c82 */ /* 0x000fc80008000000 */
[----:B------:R-:W-:Y:S01]  /*2330*/  @UP1 UMOV UR36, UR4 ;  /* 0x0000000400241c82 */ /* 0x000fe20008000000 */
[----:B------:R-:W-:Y:S05]  /*2340*/  BRA.U !UP0, `(.L_x_40) ;  /* 0x0000000108d47547 */ /* 0x000fea000b800000 */
[----:B------:R-:W2:Y:S01]  /*2350*/  LDCU.128 UR12, c[0x0][0xb10] ;  /* 0x00016200ff0c77ac */ /* 0x000ea20008000c00 */
[----:B------:R-:W3:Y:S01]  /*2360*/  LDCU UR24, c[0x0][0xb20] ;  /* 0x00016400ff1877ac */ /* 0x000ee20008000800 */
[----:B------:R-:W4:Y:S01]  /*2370*/  LDCU UR20, c[0x0][0xb0c] ;  /* 0x00016180ff1477ac */ /* 0x000f220008000800 */
[----:B------:R-:W1:Y:S01]  /*2380*/  LDCU.64 UR10, c[0x0][0xb28] ;  /* 0x00016500ff0a77ac */ /* 0x000e620008000a00 */
[----:B------:R-:W-:Y:S02]  /*2390*/  UISETP.NE.AND UP3, UPT, UR42, 0x1, UPT ;  /* 0x000000012a00788c */ /* 0x000fe4000bf65270 */
[----:B--2---:R-:W-:Y:S02]  /*23a0*/  UIMAD.WIDE.U32 UR8, UR37, UR15, URZ ;  /* 0x0000000f250872a5 */ /* 0x004fe4000f8e00ff */
[----:B------:R-:W-:Y:S02]  /*23b0*/  UIMAD.WIDE.U32 UR4, UR38, UR12, URZ ;  /* 0x0000000c260472a5 */ /* 0x000fe4000f8e00ff */
[----:B------:R-:W-:-:S02]  /*23c0*/  UISETP.NE.AND UP0, UPT, UR14, 0x1, UPT ;  /* 0x000000010e00788c */ /* 0x000fc4000bf05270 */
[----:B------:R-:W-:Y:S01]  /*23d0*/  UIMAD.WIDE.U32 UR28, UR30, UR15, URZ ;  /* 0x0000000f1e1c72a5 */ /* 0x000fe2000f8e00ff */
[----:B------:R-:W-:Y:S02]  /*23e0*/  UMOV UR8, UR9 ;  /* 0x0000000900087c82 */ /* 0x000fe40008000000 */
[----:B------:R-:W-:Y:S01]  /*23f0*/  UMOV UR4, UR5 ;  /* 0x0000000500047c82 */ /* 0x000fe20008000000 */
[----:B---3--:R-:W-:Y:S02]  /*2400*/  USHF.R.U32.HI UR8, URZ, UR24, UR8 ;  /* 0x00000018ff087299 */ /* 0x008fe40008011608 */
[----:B----4-:R-:W-:Y:S02]  /*2410*/  UISETP.NE.AND UP2, UPT, UR20, 0x1, UPT ;  /* 0x000000011400788c */ /* 0x010fe4000bf45270 */
[----:B------:R-:W-:Y:S02]  /*2420*/  USHF.R.U32.HI UR4, URZ, UR13, UR4 ;  /* 0x0000000dff047299 */ /* 0x000fe40008011604 */
[----:B------:R-:W-:-:S02]  /*2430*/  USEL UR5, UR37, UR8, !UP0 ;  /* 0x0000000825057287 */ /* 0x000fc4000c000000 */
[----:B------:R-:W-:Y:S02]  /*2440*/  USEL UR8, UR38, UR4, !UP2 ;  /* 0x0000000426087287 */ /* 0x000fe4000d000000 */
[----:B-1----:R-:W-:Y:S01]  /*2450*/  UIMAD.WIDE.U32 UR16, UR5, UR10, URZ ;  /* 0x0000000a051072a5 */ /* 0x002fe2000f8e00ff */
[----:B------:R-:W-:Y:S01]  /*2460*/  UMOV UR4, UR29 ;  /* 0x0000001d00047c82 */ /* 0x000fe20008000000 */
[----:B------:R-:W-:Y:S02]  /*2470*/  UIMAD.WIDE.U32 UR18, UR31, UR12, URZ ;  /* 0x0000000c1f1272a5 */ /* 0x000fe4000f8e00ff */
[----:B------:R-:W-:-:S03]  /*2480*/  UIMAD.WIDE.U32 UR28, UR8, UR10, URZ ;  /* 0x0000000a081c72a5 */ /* 0x000fc6000f8e00ff */
[----:B------:R-:W-:Y:S01]  /*2490*/  UMOV UR16, UR17 ;  /* 0x0000001100107c82 */ /* 0x000fe20008000000 */
[----:B------:R-:W-:Y:S02]  /*24a0*/  USHF.R.U32.HI UR4, URZ, UR24, UR4 ;  /* 0x00000018ff047299 */ /* 0x000fe40008011604 */
[----:B------:R-:W-:Y:S01]  /*24b0*/  @UP3 USHF.R.U32.HI UR5, URZ, UR11, UR16 ;  /* 0x0000000bff053299 */ /* 0x000fe20008011610 */
[----:B------:R-:W-:Y:S01]  /*24c0*/  UMOV UR18, UR19 ;  /* 0x0000001300127c82 */ /* 0x000fe20008000000 */
[----:B------:R-:W-:Y:S01]  /*24d0*/  UMOV UR28, UR29 ;  /* 0x0000001d001c7c82 */ /* 0x000fe20008000000 */
[----:B------:R-:W-:Y:S02]  /*24e0*/  USHF.R.U32.HI UR13, URZ, UR13, UR18 ;  /* 0x0000000dff0d7299 */ /* 0x000fe40008011612 */
[----:B------:R-:W-:Y:S02]  /*24f0*/  USEL UR4, UR30, UR4, !UP0 ;  /* 0x000000041e047287 */ /* 0x000fe4000c000000 */
[----:B------:R-:W-:-:S02]  /*2500*/  @UP3 USHF.R.U32.HI UR8, URZ, UR11, UR28 ;  /* 0x0000000bff083299 */ /* 0x000fc4000801161c */
[----:B------:R-:W-:Y:S02]  /*2510*/  UIMAD UR9, UR42, UR5, URZ ;  /* 0x000000052a0972a4 */ /* 0x000fe4000f8e02ff */
[----:B------:R-:W-:Y:S02]  /*2520*/  USEL UR5, UR31, UR13, !UP2 ;  /* 0x0000000d1f057287 */ /* 0x000fe4000d000000 */
[----:B------:R-:W-:Y:S02]  /*2530*/  UIMAD UR12, UR42, UR8, URZ ;  /* 0x000000082a0c72a4 */ /* 0x000fe4000f8e02ff */
[----:B------:R-:W-:Y:S02]  /*2540*/  UISETP.GE.AND UP0, UPT, UR4, UR9, UPT ;  /* 0x000000090400728c */ /* 0x000fe4000bf06270 */
[----:B------:R-:W-:Y:S02]  /*2550*/  UIMAD.WIDE.U32 UR16, UR4, UR10, URZ ;  /* 0x0000000a041072a5 */ /* 0x000fe4000f8e00ff */
[----:B------:R-:W-:-:S02]  /*2560*/  UISETP.GE.OR UP0, UPT, UR5, UR12, UP0 ;  /* 0x0000000c0500728c */ /* 0x000fc40008706670 */
        /* <DEDUP_REMOVED lines=19> */
.L_x_40:
[----:B------:R-:W2:Y:S02]  /*26a0*/  LDCU UR4, c[0x0][0xb30] ;  /* 0x00016600ff0477ac */ /* 0x000ea40008000800 */
[----:B--2---:R-:W-:-:S09]  /*26b0*/  UISETP.NE.AND UP0, UPT, UR4, 0x1, UPT ;  /* 0x000000010400788c */ /* 0x004fd2000bf05270 */
[----:B------:R-:W-:Y:S05]  /*26c0*/  BRA.U UP0, `(.L_x_41) ;  /* 0x0000000100447547 */ /* 0x000fea000b800000 */
[----:B------:R-:W2:Y:S01]  /*26d0*/  LDCU.128 UR12, c[0x0][0xb10] ;  /* 0x00016200ff0c77ac */ /* 0x000ea20008000c00 */
[----:B------:R-:W3:Y:S01]  /*26e0*/  LDCU UR10, c[0x0][0xb0c] ;  /* 0x00016180ff0a77ac */ /* 0x000ee20008000800 */
[----:B------:R-:W4:Y:S01]  /*26f0*/  LDCU UR11, c[0x0][0xb20] ;  /* 0x00016400ff0b77ac */ /* 0x000f220008000800 */
[----:B--2---:R-:W-:Y:S02]  /*2700*/  UIMAD.WIDE.U32 UR8, UR31, UR12, URZ ;  /* 0x0000000c1f0872a5 */ /* 0x004fe4000f8e00ff */
[----:B------:R-:W-:Y:S02]  /*2710*/  UIMAD.WIDE.U32 UR4, UR30, UR15, URZ ;  /* 0x0000000f1e0472a5 */ /* 0x000fe4000f8e00ff */
[----:B---3--:R-:W-:Y:S02]  /*2720*/  UISETP.NE.AND UP2, UPT, UR10, 0x1, UPT ;  /* 0x000000010a00788c */ /* 0x008fe4000bf45270 */
[----:B------:R-:W-:Y:S01]  /*2730*/  UISETP.NE.AND UP0, UPT, UR14, 0x1, UPT ;  /* 0x000000010e00788c */ /* 0x000fe2000bf05270 */
[----:B------:R-:W-:-:S02]  /*2740*/  UMOV UR8, UR9 ;  /* 0x0000000900087c82 */ /* 0x000fc40008000000 */
[----:B------:R-:W-:Y:S01]  /*2750*/  UMOV UR4, UR5 ;  /* 0x0000000500047c82 */ /* 0x000fe20008000000 */
[----:B------:R-:W-:Y:S02]  /*2760*/  USHF.R.U32.HI UR13, URZ, UR13, UR8 ;  /* 0x0000000dff0d7299 */ /* 0x000fe40008011608 */
[----:B----4-:R-:W-:Y:S02]  /*2770*/  USHF.R.U32.HI UR4, URZ, UR11, UR4 ;  /* 0x0000000bff047299 */ /* 0x010fe40008011604 */
[----:B------:R-:W-:Y:S02]  /*2780*/  USEL UR5, UR31, UR13, !UP2 ;  /* 0x0000000d1f057287 */ /* 0x000fe4000d000000 */
[----:B------:R-:W-:-:S04]  /*2790*/  USEL UR4, UR30, UR4, !UP0 ;  /* 0x000000041e047287 */ /* 0x000fc8000c000000 */
[----:B------:R-:W-:Y:S02]  /*27a0*/  UIADD3 UR8, UPT, UPT, UR5, -UR4, URZ ;  /* 0x8000000405087290 */ /* 0x000fe4000fffe0ff */
[----:B------:R-:W-:Y:S02]  /*27b0*/  UIADD3 UR4, UPT, UPT, -UR5, UR4, URZ ;  /* 0x0000000405047290 */ /* 0x000fe4000fffe1ff */
[----:B------:R-:W-:Y:S02]  /*27c0*/  UIMAD UR30, UR8, UR14, UR30 ;  /* 0x0000000e081e72a4 */ /* 0x000fe4000f8e021e */
[----:B------:R-:W-:-:S12]  /*27d0*/  UIMAD UR31, UR4, UR10, UR31 ;  /* 0x0000000a041f72a4 */ /* 0x000fd8000f8e021f */
.L_x_41:
[----:B------:R-:W-:Y:S01]  /*27e0*/  VIADD R11, R11, 0x1 ;  /* 0x000000010b0b7836 */ /* 0x000fe20000000000 */
[----:B------:R-:W-:Y:S01]  /*27f0*/  R2UR UR4, R148 ;  /* 0x00000000940472ca */ /* 0x000fe200000e0000 */
[----:B------:R-:W-:Y:S01]  /*2800*/  UIADD3 UR20, UPT, UPT, UR30, UR63, URZ ;  /* 0x0000003f1e147290 */ /* 0x000fe2000fffe0ff */
[----:B------:R-:W-:Y:S02]  /*2810*/  PLOP3.LUT P1, PT, PT, PT, PT, 0x80, 0x8 ;  /* 0x000000000008781c */ /* 0x000fe40003f2f070 */
[----:B------:R-:W-:-:S04]  /*2820*/  ISETP.NE.AND P0, PT, R11, 0x2, PT ;  /* 0x000000020b00780c */ /* 0x000fc80003f05270 */
[----:B------:R-:W-:Y:S02]  /*2830*/  SEL R3, RZ, 0x1, P0 ;  /* 0x00000001ff037807 */ /* 0x000fe40000000000 */
[----:B------:R-:W-:Y:S02]  /*2840*/  SEL R11, R11, RZ, P0 ;  /* 0x000000ff0b0b7207 */ /* 0x000fe40000000000 */
[----:B------:R-:W-:Y:S01]  /*2850*/  LOP3.LUT R10, R10, R3, RZ, 0x3c, !PT ;  /* 0x000000030a0a7212 */ /* 0x000fe200078e3cff */
[----:B------:R-:W-:Y:S01]  /*2860*/  UIADD3 UR16, UPT, UPT, UR31, UR4, URZ ;  /* 0x000000041f107290 */ /* 0x000fe2000fffe0ff */
[----:B------:R-:W-:Y:S11]  /*2870*/  BRA.U UP1, `(.L_x_42) ;  /* 0xfffffff101287547 */ /* 0x000ff6000b83ffff */
[----:B------:R-:W-:Y:S01]  /*2880*/  UIADD3 UR6, UPT, UPT, UR6, 0x18, URZ ;  /* 0x0000001806067890 */ /* 0x000fe2000fffe0ff */
[----:B------:R-:W-:-:S03]  /*2890*/  SHF.L.U32 R3, R12, 0x1f, RZ ;  /* 0x0000001f0c037819 */ /* 0x000fc600000006ff */
[----:B------:R-:W-:-:S09]  /*28a0*/  ULEA UR4, UR7, UR6, 0x3 ;  /* 0x0000000607047291 */ /* 0x000fd2000f8e18ff */
[----:B------:R-:W2:Y:S02]  /*28b0*/  SYNCS.PHASECHK.TRANS64.TRYWAIT P0, [UR4], R3 ;  /* 0x00000003ff0075a7 */ /* 0x000ea40008001104 */
[----:B--2---:R-:W-:Y:S05]  /*28c0*/  @!P0 BRA `(.L_x_43) ;  /* 0x0000009000788947 */ /* 0x004fea0003800000 */
.L_x_151:
[----:B------:R-:W-:-:S04]  /*28d0*/  UIADD3 UR4, UPT, UPT, UR7, 0x1, URZ ;  /* 0x0000000107047890 */ /* 0x000fc8000fffe0ff */
[----:B------:R-:W-:-:S04]  /*28e0*/  UISETP.NE.AND UP0, UPT, UR4, 0x3, UPT ;  /* 0x000000030400788c */ /* 0x000fc8000bf05270 */
[----:B------:R-:W-:Y:S02]  /*28f0*/  USEL UR7, URZ, 0x1, UP0 ;  /* 0x00000001ff077887 */ /* 0x000fe40008000000 */
[----:B------:R-:W-:-:S04]  /*2900*/  USEL UR4, UR4, URZ, UP0 ;  /* 0x000000ff04047287 */ /* 0x000fc80008000000 */
[----:B------:R-:W-:Y:S01]  /*2910*/  ULEA UR5, UR4, UR6, 0x3 ;  /* 0x0000000604057291 */ /* 0x000fe2000f8e18ff */
[----:B------:R-:W-:-:S04]  /*2920*/  LOP3.LUT R12, R12, UR7, RZ, 0x3c, !PT ;  /* 0x000000070c0c7c12 */ /* 0x000fc8000f8e3cff */
[----:B-1----:R-:W-:-:S04]  /*2930*/  SHF.L.U32 R3, R12, 0x1f, RZ ;  /* 0x0000001f0c037819 */ /* 0x002fc800000006ff */
[----:B------:R-:W1:Y:S02]  /*2940*/  SYNCS.PHASECHK.TRANS64.TRYWAIT P0, [UR5], R3 ;  /* 0x00000003ff0075a7 */ /* 0x000e640008001105 */
[----:B-1----:R-:W-:Y:S05]  /*2950*/  @!P0 BRA `(.L_x_44) ;  /* 0x00000090006c8947 */ /* 0x002fea0003800000 */
.L_x_153:
[----:B------:R-:W-:-:S04]  /*2960*/  UIADD3 UR4, UPT, UPT, UR4, 0x1, URZ ;  /* 0x0000000104047890 */ /* 0x000fc8000fffe0ff */
[----:B------:R-:W-:-:S04]  /*2970*/  UISETP.NE.AND UP0, UPT, UR4, 0x3, UPT ;  /* 0x000000030400788c */ /* 0x000fc8000bf05270 */
[----:B------:R-:W-:Y:S02]  /*2980*/  USEL UR5, URZ, 0x1, UP0 ;  /* 0x00000001ff057887 */ /* 0x000fe40008000000 */
[----:B------:R-:W-:-:S04]  /*2990*/  USEL UR4, UR4, URZ, UP0 ;  /* 0x000000ff04047287 */ /* 0x000fc80008000000 */
[----:B------:R-:W-:Y:S01]  /*29a0*/  ULEA UR4, UR4, UR6, 0x3 ;  /* 0x0000000604047291 */ /* 0x000fe2000f8e18ff */
[----:B-1----:R-:W-:-:S04]  /*29b0*/  LOP3.LUT R3, R12, UR5, RZ, 0x3c, !PT ;  /* 0x000000050c037c12 */ /* 0x002fc8000f8e3cff */
[----:B------:R-:W-:Y:S01]  /*29c0*/  SHF.L.U32 R3, R3, 0x1f, RZ ;  /* 0x0000001f03037819 */ /* 0x000fe200000006ff */
[----:B------:R-:W-:-:S07]  /*29d0*/  IMAD.U32 R0, RZ, RZ, UR4 ;  /* 0x00000004ff007e24 */ /* 0x000fce000f8e00ff */
.L_x_45:
[----:B-1----:R1:W2:Y:S02]  /*29e0*/  SYNCS.PHASECHK.TRANS64.TRYWAIT P0, [R0+URZ], R3 ;  /* 0x00000003000075a7 */ /* 0x0022a400080011ff */
[----:B--2---:R-:W-:Y:S05]  /*29f0*/  @!P0 NANOSLEEP.SYNCS 0x989680 ;  /* 0x009896800000895d */ /* 0x004fea0003900000 */
[----:B------:R-:W2:Y:S02]  /*2a00*/  @!P0 SYNCS.PHASECHK.TRANS64 P0, [R0+URZ], R3 ;  /* 0x00000003000085a7 */ /* 0x000ea400080010ff */
[----:B--2---:R-:W-:Y:S05]  /*2a10*/  @P0 EXIT ;  /* 0x000000000000094d */ /* 0x004fea0003800000 */
[----:B------:R-:W-:Y:S05]  /*2a20*/  BRA `(.L_x_45) ;  /* 0xfffffffc00ec7947 */ /* 0x000fea000383ffff */
.L_x_22:
[----:B------:R-:W-:-:S04]  /*2a30*/  UISETP.NE.AND UP0, UPT, UR47, URZ, UPT ;  /* 0x000000ff2f00728c */ /* 0x000fc8000bf05270 */
[----:B------:R-:W-:-:S09]  /*2a40*/  UISETP.NE.OR UP0, UPT, UR17, 0x1, UP0 ;  /* 0x000000011100788c */ /* 0x000fd20008705670 */
[----:B------:R-:W-:Y:S05]  /*2a50*/  BRA.U UP0, `(.L_x_46) ;  /* 0x0000000500487547 */ /* 0x000fea000b800000 */
[----:B------:R-:W-:Y:S01]  /*2a60*/  ISETP.GE.U32.AND P2, PT, R0, 0x4, PT ;  /* 0x000000040000780c */ /* 0x000fe20003f46070 */
[----:B------:R-:W-:Y:S01]  /*2a70*/  IMAD.MOV.U32 R12, RZ, RZ, 0x1 ;  /* 0x00000001ff0c7424 */ /* 0x000fe200078e00ff */
[----:B------:R-:W-:Y:S02]  /*2a80*/  CS2R R10, SRZ ;  /* 0x00000000000a7805 */ /* 0x000fe4000001ff00 */
[----:B------:R-:W-:Y:S01]  /*2a90*/  CS2R R8, SRZ ;  /* 0x0000000000087805 */ /* 0x000fe2000001ff00 */
[----:B------:R-:W-:Y:S01]  /*2aa0*/  UMOV UR6, 0x400 ;  /* 0x0000040000067882 */ /* 0x000fe20000000000 */
[----:B------:R-:W-:Y:S01]  /*2ab0*/  UMOV UR5, URZ ;  /* 0x000000ff00057c82 */ /* 0x000fe20008000000 */
[----:B------:R-:W-:-:S12]  /*2ac0*/  ULEA UR6, UR47, UR6, 0x18 ;  /* 0x000000062f067291 */ /* 0x000fd8000f8ec0ff */
.L_x_50:
[----:B------:R-:W-:Y:S02]  /*2ad0*/  LEA R2, R8, UR6, 0x3 ;  /* 0x0000000608027c11 */ /* 0x000fe4000f8e18ff */
[----:B------:R-:W-:-:S03]  /*2ae0*/  SHF.L.U32 R5, R9, 0x1f, RZ ;  /* 0x0000001f09057819 */ /* 0x000fc600000006ff */
[----:B------:R-:W-:Y:S01]  /*2af0*/  VIADD R4, R2, 0xd0 ;  /* 0x000000d002047836 */ /* 0x000fe20000000000 */
[----:B------:R-:W1:Y:S02]  /*2b00*/  SYNCS.PHASECHK.TRANS64.TRYWAIT P0, [R2+URZ+0xc0], R5 ;  /* 0x0000c005020075a7 */ /* 0x000e6400080011ff */
[----:B-1----:R-:W-:Y:S05]  /*2b10*/  @!P0 BRA `(.L_x_47) ;  /* 0x0000009000148947 */ /* 0x002fea0003800000 */
.L_x_154:
[----:B------:R-:W-:Y:S01]  /*2b20*/  ULEA UR4, UR5, UR6, 0x3 ;  /* 0x0000000605047291 */ /* 0x000fe2000f8e18ff */
[----:B------:R-:W-:Y:S02]  /*2b30*/  PRMT R4, RZ, 0x654, R4 ;  /* 0x00000654ff047816 */ /* 0x000fe40000000004 */
[----:B-1----:R-:W-:Y:S01]  /*2b40*/  SHF.L.U32 R5, R12, 0x1f, RZ ;  /* 0x0000001f0c057819 */ /* 0x002fe200000006ff */
[----:B------:R-:W-:Y:S01]  /*2b50*/  UIADD3 UR7, UPT, UPT, UR4, 0x80, URZ ;  /* 0x0000008004077890 */ /* 0x000fe2000fffe0ff */
[----:B------:R1:W-:Y:S05]  /*2b60*/  SYNCS.ARRIVE.TRANS64.RED.A1T0 RZ, [R4+URZ], RZ ;  /* 0x000000ff04ff79a7 */ /* 0x0003ea00081004ff */
[----:B------:R-:W-:Y:S01]  /*2b70*/  IMAD.U32 R7, RZ, RZ, UR7 ;  /* 0x00000007ff077e24 */ /* 0x000fe2000f8e00ff */
[----:B------:R-:W2:Y:S04]  /*2b80*/  SYNCS.PHASECHK.TRANS64.TRYWAIT P0, [UR4+0x90], R5 ;  /* 0x00009005ff0075a7 */ /* 0x000ea80008001104 */
[----:B------:R-:W-:Y:S01]  /*2b90*/  PRMT R6, R0, 0x654, R7 ;  /* 0x0000065400067816 */ /* 0x000fe20000000007 */
[----:B-1----:R-:W-:Y:S01]  /*2ba0*/  @!P2 IMAD.MOV.U32 R4, RZ, RZ, 0x10 ;  /* 0x00000010ff04a424 */ /* 0x002fe200078e00ff */
[----:B--2---:R-:W-:Y:S06]  /*2bb0*/  @!P0 BRA `(.L_x_48) ;  /* 0x0000009000008947 */ /* 0x004fec0003800000 */
.L_x_156:
[----:B------:R-:W-:Y:S01]  /*2bc0*/  ULEA UR8, UR5, UR6, 0x4 ;  /* 0x0000000605087291 */ /* 0x000fe2000f8e20ff */
[----:B------:R-:W-:Y:S01]  /*2bd0*/  SEL R3, R6, R3, !P2 ;  /* 0x0000000306037207 */ /* 0x000fe20005000000 */
[----:B------:R-:W-:Y:S01]  /*2be0*/  UIADD3 UR9, UPT, UPT, UR4, 0x80, URZ ;  /* 0x0000008004097890 */ /* 0x000fe2000fffe0ff */
[----:B-1----:R-:W-:Y:S01]  /*2bf0*/  LEA R2, R11, UR6, 0x3 ;  /* 0x000000060b027c11 */ /* 0x002fe2000f8e18ff */
[----:B------:R-:W-:Y:S01]  /*2c00*/  UIADD3 UR8, UPT, UPT, UR8, 0xf0, URZ ;  /* 0x000000f008087890 */ /* 0x000fe2000fffe0ff */
[----:B------:R-:W-:Y:S01]  /*2c10*/  SHF.L.U32 R5, R10, 0x1f, RZ ;  /* 0x0000001f0a057819 */ /* 0x000fe200000006ff */
[----:B------:R1:W-:Y:S01]  /*2c20*/  @!P2 SYNCS.ARRIVE.TRANS64.RED RZ, [R3+URZ], R4 ;  /* 0x0000000403ffa9a7 */ /* 0x0003e200080004ff */
[----:B------:R-:W-:Y:S01]  /*2c30*/  UIADD3 UR4, UPT, UPT, UR5, 0x1, URZ ;  /* 0x0000000105047890 */ /* 0x000fe2000fffe0ff */
[----:B------:R-:W-:-:S03]  /*2c40*/  VIADD R8, R8, 0x1 ;  /* 0x0000000108087836 */ /* 0x000fc60000000000 */
[----:B------:R-:W-:Y:S02]  /*2c50*/  UISETP.NE.AND UP0, UPT, UR4, 0x2, UPT ;  /* 0x000000020400788c */ /* 0x000fe4000bf05270 */
[----:B------:R-:W-:Y:S06]  /*2c60*/  UGETNEXTWORKID.BROADCAST [UR8], [UR9] ;  /* 0x00000000080073ca */ /* 0x000fec0008000100 */
[----:B------:R-:W-:Y:S01]  /*2c70*/  USEL UR7, URZ, 0x1, UP0 ;  /* 0x00000001ff077887 */ /* 0x000fe20008000000 */
[----:B------:R-:W-:Y:S01]  /*2c80*/  ISETP.NE.AND P0, PT, R8, 0x2, PT ;  /* 0x000000020800780c */ /* 0x000fe20003f05270 */
[----:B------:R-:W-:Y:S01]  /*2c90*/  USEL UR5, UR4, URZ, UP0 ;  /* 0x000000ff04057287 */ /* 0x000fe20008000000 */
[----:B------:R-:W2:Y:S03]  /*2ca0*/  SYNCS.PHASECHK.TRANS64.TRYWAIT P1, [R2+URZ+0x80], R5 ;  /* 0x00008005020075a7 */ /* 0x000ea600080211ff */
[----:B------:R-:W-:Y:S01]  /*2cb0*/  LOP3.LUT R12, R12, UR7, RZ, 0x3c, !PT ;  /* 0x000000070c0c7c12 */ /* 0x000fe2000f8e3cff */
[----:B-12---:R-:W-:Y:S07]  /*2cc0*/  @!P1 BRA `(.L_x_49) ;  /* 0x0000008c00d49947 */ /* 0x006fee0003800000 */
.L_x_157:
[C---:B------:R-:W-:Y:S01]  /*2cd0*/  LEA R4, R11.reuse, UR6, 0x4 ;  /* 0x000000060b047c11 */ /* 0x040fe2000f8e20ff */
[----:B-1----:R-:W-:Y:S01]  /*2ce0*/  VIADD R2, R2, 0x90 ;  /* 0x0000009002027836 */ /* 0x002fe20000000000 */
[----:B------:R-:W-:Y:S01]  /*2cf0*/  SEL R8, R8, RZ, P0 ;  /* 0x000000ff08087207 */ /* 0x000fe20000000000 */
[----:B------:R-:W-:-:S03]  /*2d00*/  VIADD R11, R11, 0x1 ;  /* 0x000000010b0b7836 */ /* 0x000fc60000000000 */
[----:B------:R-:W1:Y:S01]  /*2d10*/  LDS.128 R4, [R4+0xf0] ;  /* 0x0000f00004047984 */ /* 0x000e620000000c00 */
[----:B------:R-:W-:Y:S02]  /*2d20*/  PRMT R2, RZ, 0x654, R2 ;  /* 0x00000654ff027816 */ /* 0x000fe40000000002 */
[C---:B------:R-:W-:Y:S01]  /*2d30*/  ISETP.NE.AND P1, PT, R11.reuse, 0x2, PT ;  /* 0x000000020b00780c */ /* 0x040fe20003f25270 */
[----:B------:R-:W-:Y:S01]  /*2d40*/  @!PT LDS RZ, [RZ] ;  /* 0x00000000fffff984 */ /* 0x000fe20000000800 */
[----:B------:R-:W-:Y:S01]  /*2d50*/  @!PT LDS RZ, [RZ] ;  /* 0x00000000fffff984 */ /* 0x000fe20000000800 */
[----:B------:R-:W-:Y:S01]  /*2d60*/  @!PT LDS RZ, [RZ] ;  /* 0x00000000fffff984 */ /* 0x000fe20000000800 */
[----:B------:R-:W-:Y:S01]  /*2d70*/  @!PT LDS RZ, [RZ] ;  /* 0x00000000fffff984 */ /* 0x000fe20000000800 */
[----:B------:R2:W-:Y:S06]  /*2d80*/  MEMBAR.ALL.CTA ;  /* 0x0000000000007992 */ /* 0x0005ec0000008000 */
[----:B--2---:R-:W2:Y:S01]  /*2d90*/  FENCE.VIEW.ASYNC.S ;  /* 0x00000000000073c6 */ /* 0x004ea20000000000 */
[----:B------:R-:W-:Y:S01]  /*2da0*/  SEL R11, R11, RZ, P1 ;  /* 0x000000ff0b0b7207 */ /* 0x000fe20000800000 */
[----:B--2---:R2:W-:Y:S01]  /*2db0*/  SYNCS.ARRIVE.TRANS64.RED.A1T0 RZ, [R2+URZ], RZ ;  /* 0x000000ff02ff79a7 */ /* 0x0045e200081004ff */
[----:B-1----:R-:W-:-:S02]  /*2dc0*/  LOP3.LUT P3, RZ, R6, 0x1, RZ, 0xc0, !PT ;  /* 0x0000000106ff7812 */ /* 0x002fc4000786c0ff */
[----:B------:R-:W-:-:S04]  /*2dd0*/  SEL R5, RZ, 0x1, P1 ;  /* 0x00000001ff057807 */ /* 0x000fc80000800000 */
[----:B------:R-:W-:Y:S02]  /*2de0*/  LOP3.LUT R10, R10, R5, RZ, 0x3c, !PT ;  /* 0x000000050a0a7212 */ /* 0x000fe400078e3cff */
[----:B--2---:R-:W-:-:S04]  /*2df0*/  SEL R2, RZ, 0x1, P0 ;  /* 0x00000001ff027807 */ /* 0x004fc80000000000 */
[----:B------:R-:W-:Y:S01]  /*2e00*/  LOP3.LUT R9, R9, R2, RZ, 0x3c, !PT ;  /* 0x0000000209097212 */ /* 0x000fe200078e3cff */
[----:B------:R-:W-:Y:S06]  /*2e10*/  @P3 BRA `(.L_x_50) ;  /* 0xfffffffc002c3947 */ /* 0x000fec000383ffff */
[----:B------:R-:W-:Y:S01]  /*2e20*/  ULEA UR4, UR5, UR6, 0x3 ;  /* 0x0000000605047291 */ /* 0x000fe2000f8e18ff */
[----:B------:R-:W-:-:S08]  /*2e30*/  SHF.L.U32 R3, R12, 0x1f, RZ ;  /* 0x0000001f0c037819 */ /* 0x000fd000000006ff */
[----:B------:R-:W1:Y:S02]  /*2e40*/  SYNCS.PHASECHK.TRANS64 P0, [UR4+0x90], R3 ;  /* 0x00009003ff0075a7 */ /* 0x000e640008001004 */
[----:B-1----:R-:W-:Y:S05]  /*2e50*/  @P0 BRA `(.L_x_51) ;  /* 0x0000000000080947 */ /* 0x002fea0003800000 */
[----:B------:R-:W1:Y:S02]  /*2e60*/  SYNCS.PHASECHK.TRANS64.TRYWAIT P0, [UR4+0x90], R3 ;  /* 0x00009003ff0075a7 */ /* 0x000e640008001104 */
[----:B-1----:R-:W-:Y:S05]  /*2e70*/  @!P0 BRA `(.L_x_52) ;  /* 0x0000008c007c8947 */ /* 0x002fea0003800000 */
.L_x_51:
[----:B------:R-:W-:-:S04]  /*2e80*/  UIADD3 UR7, UPT, UPT, UR5, 0x1, URZ ;  /* 0x0000000105077890 */ /* 0x000fc8000fffe0ff */
[----:B------:R-:W-:-:S04]  /*2e90*/  UISETP.NE.AND UP0, UPT, UR7, 0x2, UPT ;  /* 0x000000020700788c */ /* 0x000fc8000bf05270 */
[----:B------:R-:W-:Y:S02]  /*2ea0*/  USEL UR8, URZ, 0x1, UP0 ;  /* 0x00000001ff087887 */ /* 0x000fe40008000000 */
[----:B------:R-:W-:-:S04]  /*2eb0*/  USEL UR7, UR7, URZ, UP0 ;  /* 0x000000ff07077287 */ /* 0x000fc80008000000 */
[----:B------:R-:W-:Y:S01]  /*2ec0*/  ULEA UR7, UR7, UR6, 0x3 ;  /* 0x0000000607077291 */ /* 0x000fe2000f8e18ff */
[----:B-1----:R-:W-:-:S04]  /*2ed0*/  LOP3.LUT R3, R12, UR8, RZ, 0x3c, !PT ;  /* 0x000000080c037c12 */ /* 0x002fc8000f8e3cff */
[----:B------:R-:W-:-:S04]  /*2ee0*/  SHF.L.U32 R0, R3, 0x1f, RZ ;  /* 0x0000001f03007819 */ /* 0x000fc800000006ff */
[----:B------:R-:W1:Y:S02]  /*2ef0*/  SYNCS.PHASECHK.TRANS64 P0, [UR7+0x90], R0 ;  /* 0x00009000ff0075a7 */ /* 0x000e640008001007 */
[----:B-1----:R-:W-:Y:S05]  /*2f00*/  @P0 EXIT ;  /* 0x000000000000094d */ /* 0x002fea0003800000 */
[----:B------:R-:W-:Y:S02]  /*2f10*/  SHF.L.U32 R3, R3, 0x1f, RZ ;  /* 0x0000001f03037819 */ /* 0x000fe400000006ff */
[----:B------:R-:W-:-:S07]  /*2f20*/  MOV R0, UR7 ;  /* 0x0000000700007c02 */ /* 0x000fce0008000f00 */
.L_x_53:
[----:B-1----:R1:W2:Y:S02]  /*2f30*/  SYNCS.PHASECHK.TRANS64.TRYWAIT P0, [R0+URZ+0x90], R3 ;  /* 0x00009003000075a7 */ /* 0x0022a400080011ff */
[----:B--2---:R-:W-:Y:S05]  /*2f40*/  @!P0 NANOSLEEP.SYNCS 0x989680 ;  /* 0x009896800000895d */ /* 0x004fea0003900000 */
[----:B------:R-:W2:Y:S02]  /*2f50*/  @!P0 SYNCS.PHASECHK.TRANS64 P0, [R0+URZ+0x90], R3 ;  /* 0x00009003000085a7 */ /* 0x000ea400080010ff */
[----:B--2---:R-:W-:Y:S05]  /*2f60*/  @P0 EXIT ;  /* 0x000000000000094d */ /* 0x004fea0003800000 */
[----:B------:R-:W-:Y:S05]  /*2f70*/  BRA `(.L_x_53) ;  /* 0xfffffffc00ec7947 */ /* 0x000fea000383ffff */
.L_x_46:
[----:B------:R-:W-:Y:S05]  /*2f80*/  BRA.U UP4, `(.L_x_54) ;  /* 0x0000001104907547 */ /* 0x000fea000b800000 */
[----:B------:R-:W-:Y:S01]  /*2f90*/  UMOV UR4, 0x40 ;  /* 0x0000004000047882 */ /* 0x000fe20000000000 */
[----:B------:R-:W-:Y:S01]  /*2fa0*/  NOP ;  /* 0x0000000000007918 */ /* 0x000fe20000000000 */
[----:B------:R-:W-:Y:S01]  /*2fb0*/  ULEA UR5, UR47, UR4, 0x18 ;  /* 0x000000042f057291 */ /* 0x000fe2000f8ec0ff */
[----:B------:R-:W-:Y:S02]  /*2fc0*/  UMOV UR6, 0x400 ;  /* 0x0000040000067882 */ /* 0x000fe40000000000 */
[----:B------:R-:W-:-:S06]  /*2fd0*/  ULEA UR6, UR47, UR6, 0x18 ;  /* 0x000000062f067291 */ /* 0x000fcc000f8ec0ff */
[----:B------:R-:W1:Y:S02]  /*2fe0*/  LDS.U8 R0, [UR5+0x1c] ;  /* 0x00001c05ff007984 */ /* 0x000e640008000000 */
[----:B-1----:R-:W-:-:S13]  /*2ff0*/  ISETP.NE.AND P0, PT, R0, RZ, PT ;  /* 0x000000ff0000720c */ /* 0x002fda0003f05270 */
[----:B------:R-:W-:Y:S05]  /*3000*/  @P0 BRA `(.L_x_55) ;  /* 0x0000000400080947 */ /* 0x000fea0003800000 */
[----:B------:R-:W-:Y:S02]  /*3010*/  UISETP.NE.U32.AND UP1, UPT, UR46, 0x1, UPT ;  /* 0x000000012e00788c */ /* 0x000fe4000bf25070 */
[----:B------:R-:W-:-:S07]  /*3020*/  UIADD3 UR7, UPT, UPT, UR5, 0x8, URZ ;  /* 0x0000000805077890 */ /* 0x000fce000fffe0ff */
[----:B------:R-:W-:Y:S05]  /*3030*/  BRA.U !UP1, `(.L_x_56) ;  /* 0x00000001099c7547 */ /* 0x000fea000b800000 */
[----:B------:R-:W-:Y:S01]  /*3040*/  ELECT P0, URZ, PT ;  /* 0x0000000000ff782f */ /* 0x000fe20003800000 */
[----:B------:R-:W-:-:S12]  /*3050*/  BSSY B0, `(.L_x_56) ;  /* 0x0000025000007945 */ /* 0x000fd80003800000 */
[----:B------:R-:W-:Y:S05]  /*3060*/  @!P0 BRA `(.L_x_57) ;  /* 0x00000000008c8947 */ /* 0x000fea0003800000 */
[----:B------:R-:W-:-:S05]  /*3070*/  UMOV UR4, 0x10 ;  /* 0x0000001000047882 */ /* 0x000fca0000000000 */
[----:B------:R-:W-:Y:S04]  /*3080*/  DEPBAR.LE SB1, 0x36 ;  /* 0x00009d800000791a */ /* 0x000fe80000000000 */
[----:B------:R-:W1:Y:S02]  /*3090*/  UTCATOMSWS.2CTA.FIND_AND_SET.ALIGN UP0, UR4, UR4 ;  /* 0x00000004000475e3 */ /* 0x000e640008200800 */
[----:B-1----:R-:W-:Y:S01]  /*30a0*/  MOV R11, UR4 ;  /* 0x00000004000b7c02 */ /* 0x002fe20008000f00 */
[----:B------:R-:W-:Y:S06]  /*30b0*/  BRA.U UP0, `(.L_x_58) ;  /* 0x0000000100187547 */ /* 0x000fec000b800000 */
.L_x_59:
[----:B------:R-:W-:Y:S05]  /*30c0*/  NANOSLEEP 0x64 ;  /* 0x000000640000795d */ /* 0x000fea0003800000 */
[----:B------:R-:W-:-:S05]  /*30d0*/  UMOV UR4, 0x10 ;  /* 0x0000001000047882 */ /* 0x000fca0000000000 */
[----:B------:R-:W-:Y:S04]  /*30e0*/  DEPBAR.LE SB1, 0x36 ;  /* 0x00009d800000791a */ /* 0x000fe80000000000 */
[----:B------:R-:W1:Y:S02]  /*30f0*/  UTCATOMSWS.2CTA.FIND_AND_SET.ALIGN UP0, UR4, UR4 ;  /* 0x00000004000475e3 */ /* 0x000e640008200800 */
[----:B-1----:R-:W-:Y:S01]  /*3100*/  MOV R11, UR4 ;  /* 0x00000004000b7c02 */ /* 0x002fe20008000f00 */
[----:B------:R-:W-:Y:S05]  /*3110*/  BRA.U !UP0, `(.L_x_59) ;  /* 0xfffffffd08e87547 */ /* 0x000fea000b83ffff */
.L_x_58:
[----:B------:R-:W1:Y:S01]  /*3120*/  LDS R7, [UR5+0x10] ;  /* 0x00001005ff077984 */ /* 0x000e620008000800 */
[----:B------:R-:W-:Y:S01]  /*3130*/  IMAD.U32 R5, RZ, RZ, UR6 ;  /* 0x00000006ff057e24 */ /* 0x000fe2000f8e00ff */
[----:B------:R-:W-:-:S03]  /*3140*/  MOV R4, UR48 ;  /* 0x0000003000047c02 */ /* 0x000fc60008000f00 */
[----:B------:R-:W-:Y:S01]  /*3150*/  VIADD R5, R5, 0x110 ;  /* 0x0000011005057836 */ /* 0x000fe20000000000 */
[----:B-1----:R-:W-:-:S04]  /*3160*/  SHF.L.U32 R7, R7, 0x1f, RZ ;  /* 0x0000001f07077819 */ /* 0x002fc800000006ff */
[----:B------:R-:W1:Y:S02]  /*3170*/  SYNCS.PHASECHK.TRANS64.TRYWAIT P0, [UR5+0x8], R7 ;  /* 0x00000807ff0075a7 */ /* 0x000e640008001105 */
[----:B-1----:R-:W-:Y:S05]  /*3180*/  @P0 BRA `(.L_x_60) ;  /* 0x0000000000080947 */ /* 0x002fea0003800000 */
[----:B------:R-:W1:Y:S02]  /*3190*/  SYNCS.PHASECHK.TRANS64.TRYWAIT P0, [UR5+0x8], R7 ;  /* 0x00000807ff0075a7 */ /* 0x000e640008001105 */
[----:B-1----:R-:W-:Y:S05]  /*31a0*/  @!P0 BRA `(.L_x_61) ;  /* 0x0000008800c88947 */ /* 0x002fea0003800000 */
.L_x_60:
[----:B-1----:R-:W-:Y:S01]  /*31b0*/  HFMA2 R0, -RZ, RZ, 0, 5.9604644775390625e-08 ;  /* 0x00000001ff007431 */ /* 0x002fe200000001ff */
[----:B------:R-:W-:Y:S01]  /*31c0*/  UPRMT UR4, UR48, 0x654, UR7 ;  /* 0x0000065430047896 */ /* 0x000fe20008000007 */
[----:B------:R-:W-:Y:S01]  /*31d0*/  IMAD.MOV.U32 R8, RZ, RZ, 0xffff ;  /* 0x0000ffffff087424 */ /* 0x000fe200078e00ff */
[----:B------:R-:W-:Y:S01]  /*31e0*/  PRMT R4, R4, 0x654, R5 ;  /* 0x0000065404047816 */ /* 0x000fe20000000005 */
[----:B------:R-:W-:Y:S02]  /*31f0*/  IMAD.MOV.U32 R6, RZ, RZ, 0x4 ;  /* 0x00000004ff067424 */ /* 0x000fe400078e00ff */
[----:B------:R-:W-:Y:S01]  /*3200*/  IMAD.SHL.U32 R9, R11, 0x20, RZ ;  /* 0x000000200b097824 */ /* 0x000fe200078e00ff */
[----:B------:R-:W-:Y:S02]  /*3210*/  MOV R5, UR4 ;  /* 0x0000000400057c02 */ /* 0x000fe40008000f00 */
[-C--:B------:R-:W-:Y:S01]  /*3220*/  SHF.L.U32 R8, R8, R11.reuse, RZ ;  /* 0x0000000b08087219 */ /* 0x080fe200000006ff */
[----:B------:R1:W-:Y:S01]  /*3230*/  SYNCS.ARRIVE.TRANS64.RED RZ, [UR4], R6 ;  /* 0x00000006ffff79a7 */ /* 0x0003e20008000404 */
[----:B------:R-:W-:Y:S01]  /*3240*/  SHF.L.U32 R7, R0, R11, RZ ;  /* 0x0000000b00077219 */ /* 0x000fe200000006ff */
[----:B------:R1:W-:Y:S04]  /*3250*/  STS [UR6+0x110], R9 ;  /* 0x00011009ff007988 */ /* 0x0003e80008000806 */
[----:B------:R1:W-:Y:S04]  /*3260*/  STAS [R4.64], R11 ;  /* 0x0000000b04007dbd */ /* 0x0003e8000c0008ff */
[----:B------:R1:W-:Y:S04]  /*3270*/  ATOMS.OR RZ, [UR5+0x14], R8 ;  /* 0x00001408ffff798c */ /* 0x0003e8000b000005 */
[----:B------:R1:W-:Y:S04]  /*3280*/  ATOMS.OR RZ, [UR5+0x18], R7 ;  /* 0x00001807ffff798c */ /* 0x0003e8000b000005 */
[----:B------:R1:W-:Y:S02]  /*3290*/  ATOMS.XOR RZ, [UR5+0x10], R0 ;  /* 0x00001000ffff798c */ /* 0x0003e4000b800005 */
.L_x_57:
[----:B------:R-:W-:Y:S05]  /*32a0*/  BSYNC B0 ;  /* 0x0000000000007941 */ /* 0x000fea0003800000 */
.L_x_56:
[----:B------:R-:W-:Y:S05]  /*32b0*/  BRA.U UP1, `(.L_x_62) ;  /* 0x00000001016c7547 */ /* 0x000fea000b800000 */
[----:B------:R-:W-:-:S03]  /*32c0*/  UMOV UR4, 0xffffffff ;  /* 0xffffffff00047882 */ /* 0x000fc60000000000 */
[----:B------:R-:W-:Y:S05]  /*32d0*/  BRA.DIV UR4, `(.L_x_63) ;  /* 0x0000008a04947947 */ /* 0x000fea000b800000 */
[----:B------:R-:W-:-:S13]  /*32e0*/  ELECT P6, URZ, PT ;  /* 0x0000000000ff782f */ /* 0x000fda00038c0000 */
.L_x_161:
[----:B------:R-:W-:Y:S05]  /*32f0*/  @!P6 BRA `(.L_x_62) ;  /* 0x00000000005ce947 */ /* 0x000fea0003800000 */
[----:B-1----:R-:W1:Y:S02]  /*3300*/  LDS R5, [UR5+0x10] ;  /* 0x00001005ff057984 */ /* 0x002e640008000800 */
[----:B-1----:R-:W-:-:S04]  /*3310*/  SHF.L.U32 R5, R5, 0x1f, RZ ;  /* 0x0000001f05057819 */ /* 0x002fc800000006ff */
[----:B------:R-:W1:Y:S02]  /*3320*/  SYNCS.PHASECHK.TRANS64.TRYWAIT P0, [UR5+0x8], R5 ;  /* 0x00000805ff0075a7 */ /* 0x000e640008001105 */
[----:B-1----:R-:W-:Y:S05]  /*3330*/  @P0 BRA `(.L_x_64) ;  /* 0x0000000000080947 */ /* 0x002fea0003800000 */
[----:B------:R-:W1:Y:S02]  /*3340*/  SYNCS.PHASECHK.TRANS64.TRYWAIT P0, [UR5+0x8], R5 ;  /* 0x00000805ff0075a7 */ /* 0x000e640008001105 */
[----:B-1----:R-:W-:Y:S05]  /*3350*/  @!P0 BRA `(.L_x_65) ;  /* 0x0000008800948947 */ /* 0x002fea0003800000 */
.L_x_64:
[----:B------:R-:W2:Y:S01]  /*3360*/  LDS R7, [UR6+0x110] ;  /* 0x00011006ff077984 */ /* 0x000ea20008000800 */
[----:B-1----:R-:W-:Y:S02]  /*3370*/  HFMA2 R0, -RZ, RZ, 0, 5.9604644775390625e-08 ;  /* 0x00000001ff007431 */ /* 0x002fe400000001ff */
[----:B------:R-:W-:Y:S01]  /*3380*/  IMAD.MOV.U32 R4, RZ, RZ, 0xffff ;  /* 0x0000ffffff047424 */ /* 0x000fe200078e00ff */
[----:B------:R-:W-:Y:S01]  /*3390*/  UPRMT UR4, UR48, 0x654, UR7 ;  /* 0x0000065430047896 */ /* 0x000fe20008000007 */
[----:B--2---:R-:W-:-:S03]  /*33a0*/  IMAD.SHL.U32 R5, R7, 0x20, RZ ;  /* 0x0000002007057824 */ /* 0x004fc600078e00ff */
[-C--:B------:R-:W-:Y:S02]  /*33b0*/  SHF.L.U32 R4, R4, R7.reuse, RZ ;  /* 0x0000000704047219 */ /* 0x080fe400000006ff */
[----:B------:R-:W-:Y:S01]  /*33c0*/  SHF.L.U32 R7, R0, R7, RZ ;  /* 0x0000000700077219 */ /* 0x000fe200000006ff */
[----:B------:R2:W-:Y:S04]  /*33d0*/  STS [UR6+0x110], R5 ;  /* 0x00011005ff007988 */ /* 0x0005e80008000806 */
[----:B------:R2:W-:Y:S04]  /*33e0*/  ATOMS.OR RZ, [UR5+0x14], R4 ;  /* 0x00001404ffff798c */ /* 0x0005e8000b000005 */
[----:B------:R2:W-:Y:S01]  /*33f0*/  ATOMS.OR RZ, [UR5+0x18], R7 ;  /* 0x00001807ffff798c */ /* 0x0005e2000b000005 */
[----:B------:R-:W-:Y:S03]  /*3400*/  SYNCS.ARRIVE.TRANS64.RED.A1T0 RZ, [UR4], RZ ;  /* 0x000000ffffff79a7 */ /* 0x000fe60008100404 */
[----:B------:R2:W-:Y:S01]  /*3410*/  ATOMS.XOR RZ, [UR5+0x10], R0 ;  /* 0x00001000ffff798c */ /* 0x0005e2000b800005 */
[----:B------:R-:W-:Y:S05]  /*3420*/  BRA `(.L_x_62) ;  /* 0x0000000000107947 */ /* 0x000fea0003800000 */
.L_x_55:
[----:B------:R-:W-:Y:S02]  /*3430*/  MOV R0, 0xffffffff ;  /* 0xffffffff00007802 */ /* 0x000fe40000000f00 */
[----:B------:R-:W-:-:S03]  /*3440*/  MOV R4, 0x3470 ;  /* 0x0000347000047802 */ /* 0x000fc60000000f00 */
[----:B------:R1:W-:Y:S04]  /*3450*/  STS [UR6+0x110], R0 ;  /* 0x00011000ff007988 */ /* 0x0003e80008000806 */
[----:B-1---5:R-:W-:Y:S05]  /*3460*/  CALL.REL.NOINC `($__internal_1_$__cuda_sm10x_tcgen05_guardrail_trap_phase_invalid_during_alloc) ;  /* 0x0000009000387944 */ /* 0x022fea0003c00000 */
.L_x_62:
[----:B------:R-:W-:Y:S05]  /*3470*/  WARPSYNC.ALL ;  /* 0x0000000000007948 */ /* 0x000fea0003800000 */
[----:B------:R-:W3:Y:S01]  /*3480*/  S2UR UR4, SR_CgaCtaId ;  /* 0x00000000000479c3 */ /* 0x000ee20000008800 */
[----:B------:R-:W-:Y:S01]  /*3490*/  UMOV UR26, 0x400 ;  /* 0x00000400001a7882 */ /* 0x000fe20000000000 */
[----:B------:R-:W-:-:S06]  /*34a0*/  NOP ;  /* 0x0000000000007918 */ /* 0x000fcc0000000000 */
[----:B------:R-:W-:Y:S06]  /*34b0*/  BAR.ARV 0x6, 0xa0 ;  /* 0x0182800000007b1d */ /* 0x000fec0000002000 */
[----:B------:R-:W4:Y:S01]  /*34c0*/  LDCU UR6, c[0x0][0x38c] ;  /* 0x00007180ff0677ac */ /* 0x000f220008000800 */
[----:B------:R-:W-:Y:S01]  /*34d0*/  LOP3.LUT R3, R3, 0xffff, RZ, 0xc0, !PT ;  /* 0x0000ffff03037812 */ /* 0x000fe200078ec0ff */
[----:B-1----:R-:W-:Y:S01]  /*34e0*/  IMAD.MOV.U32 R9, RZ, RZ, 0x1 ;  /* 0x00000001ff097424 */ /* 0x002fe200078e00ff */
[----:B------:R-:W-:Y:S01]  /*34f0*/  LOP3.LUT R2, R2, 0xffff, RZ, 0xc0, !PT ;  /* 0x0000ffff02027812 */ /* 0x000fe200078ec0ff */
[----:B------:R-:W-:Y:S01]  /*3500*/  IMAD.MOV.U32 R8, RZ, RZ, RZ ;  /* 0x000000ffff087224 */ /* 0x000fe200078e00ff */
[----:B------:R-:W-:Y:S01]  /*3510*/  R2UR UR28, R3 ;  /* 0x00000000031c72ca */ /* 0x000fe200000e0000 */
[----:B------:R-:W-:Y:S01]  /*3520*/  UMOV UR32, URZ ;  /* 0x000000ff00207c82 */ /* 0x000fe20008000000 */
[----:B------:R-:W-:-:S02]  /*3530*/  R2UR UR42, R2 ;  /* 0x00000000022a72ca */ /* 0x000fc400000e0000 */
[----:B------:R-:W-:Y:S01]  /*3540*/  CS2R R2, SRZ ;  /* 0x0000000000027805 */ /* 0x000fe2000001ff00 */
[----:B------:R-:W-:Y:S01]  /*3550*/  UMOV UR23, URZ ;  /* 0x000000ff00177c82 */ /* 0x000fe20008000000 */
[----:B---3--:R-:W-:Y:S01]  /*3560*/  ULEA UR26, UR4, UR26, 0x18 ;  /* 0x0000001a041a7291 */ /* 0x008fe2000f8ec0ff */
[----:B------:R-:W-:Y:S01]  /*3570*/  UMOV UR22, URZ ;  /* 0x000000ff00167c82 */ /* 0x000fe20008000000 */
[----:B------:R-:W-:Y:S02]  /*3580*/  UISETP.NE.AND UP3, UPT, UR46, URZ, UPT ;  /* 0x000000ff2e00728c */ /* 0x000fe4000bf65270 */
[----:B------:R-:W-:Y:S02]  /*3590*/  UIADD3 UR5, UPT, UPT, UR26, 0x10800, URZ ;  /* 0x000108001a057890 */ /* 0x000fe4000fffe0ff */
[----:B------:R-:W-:-:S03]  /*35a0*/  UIADD3 UR4, UPT, UPT, UR26, 0x1c800, URZ ;  /* 0x0001c8001a047890 */ /* 0x000fc6000fffe0ff */
[----:B--2---:R-:W1:Y:S01]  /*35b0*/  LDS R0, [UR26+0x110] ;  /* 0x0001101aff007984 */ /* 0x004e620008000800 */
[----:B----4-:R-:W-:Y:S02]  /*35c0*/  UIADD3 UR6, UPT, UPT, UR6, 0x3f, URZ ;  /* 0x0000003f06067890 */ /* 0x010fe4000fffe0ff */
[----:B------:R-:W-:Y:S02]  /*35d0*/  USHF.R.U32.HI UR5, URZ, 0x4, UR5 ;  /* 0x00000004ff057899 */ /* 0x000fe40008011605 */
[----:B------:R-:W-:Y:S02]  /*35e0*/  USHF.R.S32.HI UR33, URZ, 0x1f, UR6 ;  /* 0x0000001fff217899 */ /* 0x000fe40008011406 */
[----:B------:R-:W-:Y:S02]  /*35f0*/  USHF.R.U32.HI UR4, URZ, 0x4, UR4 ;  /* 0x00000004ff047899 */ /* 0x000fe40008011604 */
[----:B------:R-:W-:Y:S02]  /*3600*/  ULEA.HI UR33, UR33, UR6, URZ, 0x6 ;  /* 0x0000000621217291 */ /* 0x000fe4000f8f30ff */
[----:B------:R-:W-:-:S02]  /*3610*/  ULOP3.LUT UR5, UR5, 0x3fff, URZ, 0xc0, !UPT ;  /* 0x00003fff05057892 */ /* 0x000fc4000f8ec0ff */
[----:B------:R-:W-:Y:S02]  /*3620*/  USHF.R.S32.HI UR33, URZ, 0x6, UR33 ;  /* 0x00000006ff217899 */ /* 0x000fe40008011421 */
[----:B------:R-:W-:Y:S02]  /*3630*/  ULOP3.LUT UR30, UR4, 0x3fff, URZ, 0xc0, !UPT ;  /* 0x00003fff041e7892 */ /* 0x000fe4000f8ec0ff */
[----:B------:R-:W-:Y:S01]  /*3640*/  UISETP.LT.AND UP0, UPT, UR33, 0x1, UPT ;  /* 0x000000012100788c */ /* 0x000fe2000bf01270 */
[----:B------:R-:W-:Y:S01]  /*3650*/  UMOV UR40, 0x0 ;  /* 0x0000000000287882 */ /* 0x000fe20000000000 */
[----:B------:R-:W-:Y:S01]  /*3660*/  UMOV UR41, 0x10400010 ;  /* 0x1040001000297882 */ /* 0x000fe20000000000 */
[----:B------:R-:W-:Y:S02]  /*3670*/  ULOP3.LUT UR29, UR5, 0x10000, URZ, 0xfc, !UPT ;  /* 0x00010000051d7892 */ /* 0x000fe4000f8efcff */
[----:B------:R-:W-:Y:S02]  /*3680*/  ULOP3.LUT UR30, UR30, 0x10000, URZ, 0xfc, !UPT ;  /* 0x000100001e1e7892 */ /* 0x000fe4000f8efcff */
[----:B------:R-:W-:Y:S01]  /*3690*/  USEL UR43, UR33, 0x1, !UP0 ;  /* 0x00000001212b7887 */ /* 0x000fe2000c000000 */
[----:B------:R-:W-:Y:S01]  /*36a0*/  UMOV UR38, 0x0 ;  /* 0x0000000000267882 */ /* 0x000fe20000000000 */
[----:B------:R-:W-:Y:S01]  /*36b0*/  UMOV UR39, 0x10400010 ;  /* 0x1040001000277882 */ /* 0x000fe20000000000 */
[----:B------:R-:W-:Y:S01]  /*36c0*/  UMOV UR36, 0x0 ;  /* 0x0000000000247882 */ /* 0x000fe20000000000 */
[----:B------:R-:W-:Y:S01]  /*36d0*/  UMOV UR37, 0x10400010 ;  /* 0x1040001000257882 */ /* 0x000fe20000000000 */
[----:B------:R-:W-:Y:S01]  /*36e0*/  UMOV UR34, 0x0 ;  /* 0x0000000000227882 */ /* 0x000fe20000000000 */
[----:B------:R-:W-:Y:S01]  /*36f0*/  UMOV UR35, 0x10400010 ;  /* 0x1040001000237882 */ /* 0x000fe20000000000 */
[----:B-1----:R-:W-:-:S15]  /*3700*/  R2UR UR44, R0 ;  /* 0x00000000002c72ca */ /* 0x002fde00000e0000 */
.L_x_73:
[C---:B------:R-:W-:Y:S02]  /*3710*/  LEA R0, R8.reuse, UR26, 0x3 ;  /* 0x0000001a08007c11 */ /* 0x040fe4000f8e18ff */
[----:B------:R-:W-:Y:S02]  /*3720*/  SHF.L.U32 R5, R3, 0x1f, RZ ;  /* 0x0000001f03057819 */ /* 0x000fe400000006ff */
[----:B------:R-:W-:Y:S02]  /*3730*/  LEA R4, R8, UR26, 0x4 ;  /* 0x0000001a08047c11 */ /* 0x000fe4000f8e20ff */
[----:B------:R-:W1:Y:S02]  /*3740*/  SYNCS.PHASECHK.TRANS64.TRYWAIT P0, [R0+URZ+0x80], R5 ;  /* 0x00008005000075a7 */ /* 0x000e6400080011ff */
[----:B-1-3--:R-:W-:Y:S05]  /*3750*/  @!P0 BRA `(.L_x_66) ;  /* 0x0000008400ac8947 */ /* 0x00afea0003800000 */
.L_x_162:
[----:B-1----:R-:W1:Y:S01]  /*3760*/  LDS.128 R4, [R4+0xf0] ;  /* 0x0000f00004047984 */ /* 0x002e620000000c00 */
[----:B------:R-:W-:Y:S02]  /*3770*/  VIADD R0, R0, 0x90 ;  /* 0x0000009000007836 */ /* 0x000fe40000000000 */
[----:B------:R-:W-:Y:S01]  /*3780*/  VIADD R8, R8, 0x1 ;  /* 0x0000000108087836 */ /* 0x000fe20000000000 */
[----:B------:R-:W-:Y:S01]  /*3790*/  @!PT LDS RZ, [RZ] ;  /* 0x00000000fffff984 */ /* 0x000fe20000000800 */
[----:B------:R-:W-:Y:S01]  /*37a0*/  @!PT LDS RZ, [RZ] ;  /* 0x00000000fffff984 */ /* 0x000fe20000000800 */
[----:B------:R-:W-:Y:S01]  /*37b0*/  @!PT LDS RZ, [RZ] ;  /* 0x00000000fffff984 */ /* 0x000fe20000000800 */
[----:B------:R-:W-:Y:S01]  /*37c0*/  @!PT LDS RZ, [RZ] ;  /* 0x00000000fffff984 */ /* 0x000fe20000000800 */
[----:B------:R2:W-:Y:S06]  /*37d0*/  MEMBAR.ALL.CTA ;  /* 0x0000000000007992 */ /* 0x0005ec0000008000 */
[----:B--2---:R-:W2:Y:S01]  /*37e0*/  FENCE.VIEW.ASYNC.S ;  /* 0x00000000000073c6 */ /* 0x004ea20000000000 */
[----:B------:R-:W-:-:S04]  /*37f0*/  PRMT R0, RZ, 0x654, R0 ;  /* 0x00000654ff007816 */ /* 0x000fc80000000000 */
[----:B--2---:R2:W-:Y:S01]  /*3800*/  SYNCS.ARRIVE.TRANS64.RED.A1T0 RZ, [R0+URZ], RZ ;  /* 0x000000ff00ff79a7 */ /* 0x0045e200081004ff */
[----:B-1----:R-:W-:Y:S01]  /*3810*/  LOP3.LUT P1, RZ, R6, 0x1, RZ, 0xc0, !PT ;  /* 0x0000000106ff7812 */ /* 0x002fe2000782c0ff */
[----:B--2---:R-:W-:-:S12]  /*3820*/  BRA.U UP3, `(.L_x_67) ;  /* 0x0000000503087547 */ /* 0x004fd8000b800000 */
[----:B------:R-:W1:Y:S01]  /*3830*/  LDCU UR4, c[0x0][0x38c] ;  /* 0x00007180ff0477ac */ /* 0x000e620008000800 */
[----:B------:R-:W-:Y:S02]  /*3840*/  PLOP3.LUT P2, PT, PT, PT, PT, 0x80, 0x8 ;  /* 0x000000000008781c */ /* 0x000fe40003f4f070 */
[----:B------:R-:W-:Y:S01]  /*3850*/  SHF.L.U32 R5, R9, 0x1f, RZ ;  /* 0x0000001f09057819 */ /* 0x000fe200000006ff */
[----:B------:R-:W-:Y:S02]  /*3860*/  ULEA UR31, UR32, UR26, 0x3 ;  /* 0x0000001a201f7291 */ /* 0x000fe4000f8e18ff */
[----:B------:R-:W-:Y:S02]  /*3870*/  ULEA UR11, UR32, UR44, 0x8 ;  /* 0x0000002c200b7291 */ /* 0x000fe4000f8e40ff */
[----:B-1----:R-:W-:-:S06]  /*3880*/  UISETP.GE.AND UP0, UPT, UR4, 0x1, UPT ;  /* 0x000000010400788c */ /* 0x002fcc000bf06270 */
[----:B------:R-:W-:-:S05]  /*3890*/  PLOP3.LUT P0, PT, PT, PT, UP0, 0x80, 0x8 ;  /* 0x000000000008781c */ /* 0x000fca0003f0f008 */
[----:B------:R-:W-:-:S08]  /*38a0*/  @UP0 ULEA UR4, UR23, UR26, 0x3 ;  /* 0x0000001a17040291 */ /* 0x000fd0000f8e18ff */
[----:B------:R-:W-:-:S04]  /*38b0*/  @P0 SHF.L.U32 R0, R2, 0x1f, RZ ;  /* 0x0000001f02000819 */ /* 0x000fc800000006ff */
[----:B------:R1:W2:Y:S01]  /*38c0*/  @P0 SYNCS.PHASECHK.TRANS64.TRYWAIT P2, [UR4], R0 ;  /* 0x00000000ff0005a7 */ /* 0x0002a20008041104 */
[----:B------:R-:W3:Y:S02]  /*38d0*/  SYNCS.PHASECHK.TRANS64.TRYWAIT P0, [UR31+0xb0], R5 ;  /* 0x0000b005ff0075a7 */ /* 0x000ee4000800111f */
[----:B-123--:R-:W-:Y:S05]  /*38e0*/  @!P0 BRA `(.L_x_68) ;  /* 0x00000084005c8947 */ /* 0x00efea0003800000 */
.L_x_164:
[----:B------:R-:W-:Y:S01]  /*38f0*/  UMOV UR27, UR22 ;  /* 0x00000016001b7c82 */ /* 0x000fe20008000000 */
[----:B------:R-:W-:Y:S05]  /*3900*/  BRA.U !UP0, `(.L_x_69) ;  /* 0x0000000108c07547 */ /* 0x000fea000b800000 */
[----:B------:R-:W-:Y:S02]  /*3910*/  UIADD3 UR27, UPT, UPT, UR43, UR22, URZ ;  /* 0x000000162b1b7290 */ /* 0x000fe4000fffe0ff */
[----:B------:R-:W-:Y:S01]  /*3920*/  UPLOP3.LUT UP2, UPT, UPT, UPT, UPT, 0x40, 0x4 ;  /* 0x000000000004789c */ /* 0x000fe20003f4e870 */
[----:B------:R-:W-:Y:S01]  /*3930*/  UMOV UR24, UR33 ;  /* 0x0000002100187c82 */ /* 0x000fe20008000000 */
[----:B------:R-:W-:-:S09]  /*3940*/  UMOV UR10, UR23 ;  /* 0x00000017000a7c82 */ /* 0x000fd20008000000 */
.L_x_72:
[----:B--2---:R-:W-:Y:S01]  /*3950*/  ULEA UR5, UR10, UR26, 0x3 ;  /* 0x0000001a0a057291 */ /* 0x004fe2000f8e18ff */
[----:B---3--:R-:W-:Y:S11]  /*3960*/  @P2 BRA `(.L_x_70) ;  /* 0x00000000000c2947 */ /* 0x008ff60003800000 */
[----:B-1----:R-:W-:Y:S04]  /*3970*/  SHF.L.U32 R5, R2, 0x1f, RZ ;  /* 0x0000001f02057819 */ /* 0x002fe800000006ff */
[----:B------:R-:W1:Y:S02]  /*3980*/  SYNCS.PHASECHK.TRANS64.TRYWAIT P0, [UR5], R5 ;  /* 0x00000005ff0075a7 */ /* 0x000e640008001105 */
[----:B-1----:R-:W-:Y:S05]  /*3990*/  @!P0 BRA `(.L_x_71) ;  /* 0x0000008400488947 */ /* 0x002fea0003800000 */
.L_x_70:
[----:B------:R-:W-:Y:S01]  /*39a0*/  UISETP.NE.AND UP0, UPT, UR24, 0x1, UPT ;  /* 0x000000011800788c */ /* 0x000fe2000bf05270 */
[----:B------:R-:W-:Y:S01]  /*39b0*/  PLOP3.LUT P2, PT, PT, PT, PT, 0x80, 0x8 ;  /* 0x000000000008781c */ /* 0x000fe20003f4f070 */
[----:B------:R-:W-:Y:S02]  /*39c0*/  UIADD3 UR4, UPT, UPT, UR10, 0x1, URZ ;  /* 0x000000010a047890 */ /* 0x000fe4000fffe0ff */
[----:B------:R-:W-:Y:S02]  /*39d0*/  UIADD3 UR25, UPT, UPT, UR5, 0x18, URZ ;  /* 0x0000001805197890 */ /* 0x000fe4000fffe0ff */
[----:B------:R-:W-:Y:S01]  /*39e0*/  UISETP.NE.AND UP1, UPT, UR4, 0x3, UPT ;  /* 0x000000030400788c */ /* 0x000fe2000bf25270 */
[----:B------:R-:W-:Y:S01]  /*39f0*/  PLOP3.LUT P0, PT, PT, PT, UP0, 0x80, 0x8 ;  /* 0x000000000008781c */ /* 0x000fe20003f0f008 */
[----:B------:R-:W-:Y:S02]  /*3a00*/  UIADD3 UR22, UPT, UPT, UR22, 0x1, URZ ;  /* 0x0000000116167890 */ /* 0x000fe4000fffe0ff */
[----:B------:R-:W-:Y:S02]  /*3a10*/  USEL UR6, URZ, 0x1, UP1 ;  /* 0x00000001ff067887 */ /* 0x000fe40008800000 */
[----:B------:R-:W-:Y:S02]  /*3a20*/  USEL UR23, UR4, URZ, UP1 ;  /* 0x000000ff04177287 */ /* 0x000fe40008800000 */
[----:B------:R-:W-:Y:S02]  /*3a30*/  UIADD3 UR24, UPT, UPT, UR24, -0x1, URZ ;  /* 0xffffffff18187890 */ /* 0x000fe4000fffe0ff */
[----:B------:R-:W-:Y:S01]  /*3a40*/  @UP0 ULEA UR4, UR23, UR26, 0x3 ;  /* 0x0000001a17040291 */ /* 0x000fe2000f8e18ff */
[----:B------:R-:W-:Y:S01]  /*3a50*/  LOP3.LUT R2, R2, UR6, RZ, 0x3c, !PT ;  /* 0x0000000602027c12 */ /* 0x000fe2000f8e3cff */
[----:B------:R-:W-:Y:S02]  /*3a60*/  ULEA UR6, UR10, UR30, 0xa ;  /* 0x0000001e0a067291 */ /* 0x000fe4000f8e50ff */
[----:B------:R-:W-:Y:S01]  /*3a70*/  UISETP.NE.AND UP0, UPT, UR22, UR27, UPT ;  /* 0x0000001b1600728c */ /* 0x000fe2000bf05270 */
[----:B-1----:R-:W-:Y:S01]  /*3a80*/  @P0 SHF.L.U32 R0, R2, 0x1f, RZ ;  /* 0x0000001f02000819 */ /* 0x002fe200000006ff */
[----:B------:R-:W-:Y:S02]  /*3a90*/  UIADD3 UR20, UPT, UPT, UR6, 0x2, URZ ;  /* 0x0000000206147890 */ /* 0x000fe4000fffe0ff */
[----:B------:R-:W-:Y:S01]  /*3aa0*/  UIADD3 UR16, UPT, UPT, UR6, 0x4, URZ ;  /* 0x0000000406107890 */ /* 0x000fe2000fffe0ff */
[----:B------:R2:W3:Y:S01]  /*3ab0*/  @P0 SYNCS.PHASECHK.TRANS64.TRYWAIT P2, [UR4], R0 ;  /* 0x00000000ff0005a7 */ /* 0x0004e20008041104 */
[----:B------:R-:W-:Y:S02]  /*3ac0*/  ULEA UR4, UR10, UR29, 0xa ;  /* 0x0000001d0a047291 */ /* 0x000fe4000f8e50ff */
[----:B------:R-:W-:Y:S02]  /*3ad0*/  UIADD3 UR12, UPT, UPT, UR6, 0x6, URZ ;  /* 0x00000006060c7890 */ /* 0x000fe4000fffe0ff */
[----:B------:R-:W-:Y:S02]  /*3ae0*/  UIADD3 UR18, UPT, UPT, UR4, 0x2, URZ ;  /* 0x0000000204127890 */ /* 0x000fe4000fffe0ff */
[----:B------:R-:W-:Y:S02]  /*3af0*/  UIADD3 UR14, UPT, UPT, UR4, 0x4, URZ ;  /* 0x00000004040e7890 */ /* 0x000fe4000fffe0ff */
[----:B------:R-:W-:Y:S01]  /*3b00*/  UIADD3 UR8, UPT, UPT, UR4, 0x6, URZ ;  /* 0x0000000604087890 */ /* 0x000fe2000fffe0ff */
[----:B------:R-:W-:Y:S01]  /*3b10*/  UMOV UR7, 0x40004040 ;  /* 0x4000404000077882 */ /* 0x000fe20000000000 */
[----:B------:R-:W-:Y:S01]  /*3b20*/  UMOV UR5, 0x40004040 ;  /* 0x4000404000057882 */ /* 0x000fe20000000000 */
[----:B------:R-:W-:Y:S01]  /*3b30*/  UMOV UR21, 0x40004040 ;  /* 0x4000404000157882 */ /* 0x000fe20000000000 */
[----:B------:R2:W-:Y:S01]  /*3b40*/  UTCHMMA.2CTA gdesc[UR4], gdesc[UR6], tmem[UR11], tmem[UR40], idesc[UR41], UP2 ;  /* 0x00ff2806040075ea */ /* 0x0005e2000920000b */
[----:B------:R-:W-:Y:S01]  /*3b50*/  UPLOP3.LUT UP2, UPT, UPT, UPT, UPT, 0x80, 0x8 ;  /* 0x000000000008789c */ /* 0x000fe20003f4f070 */
[----:B------:R-:W-:Y:S01]  /*3b60*/  UMOV UR19, 0x40004040 ;  /* 0x4000404000137882 */ /* 0x000fe20000000000 */
[----:B------:R-:W-:Y:S01]  /*3b70*/  UMOV UR17, 0x40004040 ;  /* 0x4000404000117882 */ /* 0x000fe20000000000 */
[----:B------:R2:W-:Y:S01]  /*3b80*/  UTCHMMA.2CTA gdesc[UR18], gdesc[UR20], tmem[UR11], tmem[UR38], idesc[UR39], UPT ;  /* 0x00ff2614120075ea */ /* 0x0005e2000ba0000b */
[----:B------:R-:W-:Y:S01]  /*3b90*/  UMOV UR15, 0x40004040 ;  /* 0x40004040000f7882 */ /* 0x000fe20000000000 */
[----:B------:R-:W-:Y:S01]  /*3ba0*/  UMOV UR13, 0x40004040 ;  /* 0x40004040000d7882 */ /* 0x000fe20000000000 */
[----:B------:R-:W-:Y:S01]  /*3bb0*/  UMOV UR9, 0x40004040 ;  /* 0x4000404000097882 */ /* 0x000fe20000000000 */
[----:B------:R2:W-:Y:S01]  /*3bc0*/  UTCHMMA.2CTA gdesc[UR14], gdesc[UR16], tmem[UR11], tmem[UR36], idesc[UR37], UPT ;  /* 0x00ff24100e0075ea */ /* 0x0005e2000ba0000b */
[----:B------:R2:W-:Y:S01]  /*3bd0*/  UTCHMMA.2CTA gdesc[UR8], gdesc[UR12], tmem[UR11], tmem[UR34], idesc[UR35], UPT ;  /* 0x00ff220c080075ea */ /* 0x0005e2000ba0000b */
[----:B------:R2:W-:Y:S01]  /*3be0*/  UTCBAR.2CTA.MULTICAST [UR25], URZ, UR28 ;  /* 0x000000ff190073e9 */ /* 0x0005e2000820081c */
[----:B------:R-:W-:Y:S01]  /*3bf0*/  UMOV UR10, UR23 ;  /* 0x00000017000a7c82 */ /* 0x000fe20008000000 */
[----:B------:R-:W-:Y:S05]  /*3c00*/  BRA.U UP0, `(.L_x_72) ;  /* 0xfffffffd00507547 */ /* 0x000fea000b83ffff */
.L_x_69:
[----:B--2---:R-:W-:Y:S01]  /*3c10*/  UIADD3 UR4, UPT, UPT, UR31, 0xa0, URZ ;  /* 0x000000a01f047890 */ /* 0x004fe2000fffe0ff */
[----:B------:R-:W-:-:S08]  /*3c20*/  UMOV UR22, UR27 ;  /* 0x0000001b00167c82 */ /* 0x000fd00008000000 */
[----:B------:R2:W-:Y:S01]  /*3c30*/  UTCBAR.2CTA.MULTICAST [UR4], URZ, UR42 ;  /* 0x000000ff040073e9 */ /* 0x0005e2000820082a */
[----:B------:R-:W-:Y:S02]  /*3c40*/  NOP ;  /* 0x0000000000007918 */ /* 0x000fe40000000000 */
.L_x_67:
[----:B--2---:R-:W-:Y:S01]  /*3c50*/  UIADD3 UR4, UPT, UPT, UR32, 0x1, URZ ;  /* 0x0000000120047890 */ /* 0x004fe2000fffe0ff */
[----:B------:R-:W-:-:S03]  /*3c60*/  ISETP.NE.AND P0, PT, R8, 0x2, PT ;  /* 0x000000020800780c */ /* 0x000fc60003f05270 */
[----:B------:R-:W-:Y:S01]  /*3c70*/  UISETP.NE.AND UP0, UPT, UR4, 0x2, UPT ;  /* 0x000000020400788c */ /* 0x000fe2000bf05270 */
[----:B-1----:R-:W-:Y:S02]  /*3c80*/  SEL R0, RZ, 0x1, P0 ;  /* 0x00000001ff007807 */ /* 0x002fe40000000000 */
[----:B------:R-:W-:Y:S01]  /*3c90*/  SEL R8, R8, RZ, P0 ;  /* 0x000000ff08087207 */ /* 0x000fe20000000000 */
[----:B------:R-:W-:Y:S01]  /*3ca0*/  USEL UR5, URZ, 0x1, UP0 ;  /* 0x00000001ff057887 */ /* 0x000fe20008000000 */
[----:B------:R-:W-:Y:S01]  /*3cb0*/  LOP3.LUT R3, R3, R0, RZ, 0x3c, !PT ;  /* 0x0000000003037212 */ /* 0x000fe200078e3cff */
[----:B------:R-:W-:-:S04]  /*3cc0*/  USEL UR32, UR4, URZ, UP0 ;  /* 0x000000ff04207287 */ /* 0x000fc80008000000 */
[----:B------:R-:W-:Y:S01]  /*3cd0*/  LOP3.LUT R9, R9, UR5, RZ, 0x3c, !PT ;  /* 0x0000000509097c12 */ /* 0x000fe2000f8e3cff */
[----:B------:R-:W-:Y:S07]  /*3ce0*/  @P1 BRA `(.L_x_73) ;  /* 0xfffffff800881947 */ /* 0x000fee000383ffff */
[----:B------:R-:W1:Y:S01]  /*3cf0*/  S2UR UR8, SR_CgaCtaId ;  /* 0x00000000000879c3 */ /* 0x000e620000008800 */
[----:B------:R-:W-:Y:S01]  /*3d00*/  ELECT P0, URZ, PT ;  /* 0x0000000000ff782f */ /* 0x000fe20003800000 */
[----:B------:R-:W-:Y:S01]  /*3d10*/  HFMA2 R0, -RZ, RZ, 0, 5.9604644775390625e-08 ;  /* 0x00000001ff007431 */ /* 0x000fe200000001ff */
[----:B------:R-:W-:-:S05]  /*3d20*/  UMOV UR4, 0x40 ;  /* 0x0000004000047882 */ /* 0x000fca0000000000 */
[----:B------:R-:W-:Y:S01]  /*3d30*/  UVIRTCOUNT.DEALLOC.SMPOOL 0x80 ;  /* 0x000000800000784c */ /* 0x000fe20000000000 */
[----:B------:R-:W-:Y:S02]  /*3d40*/  UISETP.NE.AND UP0, UPT, UR46, URZ, UPT ;  /* 0x000000ff2e00728c */ /* 0x000fe4000bf05270 */
[----:B-1----:R-:W-:-:S09]  /*3d50*/  ULEA UR8, UR8, UR4, 0x18 ;  /* 0x0000000408087291 */ /* 0x002fd2000f8ec0ff */
[----:B------:R1:W-:Y:S01]  /*3d60*/  @P0 STS.U8 [UR8+0x1c], R0 ;  /* 0x00001c00ff000988 */ /* 0x0003e20008000008 */
[----:B------:R-:W-:Y:S05]  /*3d70*/  BRA.U UP0, `(.L_x_74) ;  /* 0x0000000100587547 */ /* 0x000fea000b800000 */
[----:B------:R-:W-:Y:S01]  /*3d80*/  UIADD3 UR5, UPT, UPT, UR26, 0xb0, URZ ;  /* 0x000000b01a057890 */ /* 0x000fe2000fffe0ff */
[----:B------:R-:W-:-:S03]  /*3d90*/  SHF.L.U32 R3, R9, 0x1f, RZ ;  /* 0x0000001f09037819 */ /* 0x000fc600000006ff */
[----:B------:R-:W-:-:S09]  /*3da0*/  ULEA UR4, UR32, UR5, 0x3 ;  /* 0x0000000520047291 */ /* 0x000fd2000f8e18ff */
[----:B------:R-:W2:Y:S02]  /*3db0*/  SYNCS.PHASECHK.TRANS64.TRYWAIT P0, [UR4], R3 ;  /* 0x00000003ff0075a7 */ /* 0x000ea40008001104 */
[----:B--2---:R-:W-:Y:S05]  /*3dc0*/  @!P0 BRA `(.L_x_75) ;  /* 0x0000008000548947 */ /* 0x004fea0003800000 */
.L_x_167:
[----:B------:R-:W-:-:S04]  /*3dd0*/  UIADD3 UR4, UPT, UPT, UR32, 0x1, URZ ;  /* 0x0000000120047890 */ /* 0x000fc8000fffe0ff */
[----:B------:R-:W-:-:S04]  /*3de0*/  UISETP.NE.AND UP1, UPT, UR4, 0x2, UPT ;  /* 0x000000020400788c */ /* 0x000fc8000bf25270 */
[----:B------:R-:W-:Y:S02]  /*3df0*/  USEL UR6, URZ, 0x1, UP1 ;  /* 0x00000001ff067887 */ /* 0x000fe40008800000 */
[----:B------:R-:W-:-:S04]  /*3e00*/  USEL UR4, UR4, URZ, UP1 ;  /* 0x000000ff04047287 */ /* 0x000fc80008800000 */
[----:B------:R-:W-:Y:S01]  /*3e10*/  ULEA UR4, UR4, UR5, 0x3 ;  /* 0x0000000504047291 */ /* 0x000fe2000f8e18ff */
[----:B-1----:R-:W-:-:S04]  /*3e20*/  LOP3.LUT R3, R9, UR6, RZ, 0x3c, !PT ;  /* 0x0000000609037c12 */ /* 0x002fc8000f8e3cff */
[----:B------:R-:W-:Y:S01]  /*3e30*/  SHF.L.U32 R3, R3, 0x1f, RZ ;  /* 0x0000001f03037819 */ /* 0x000fe200000006ff */
[----:B------:R-:W-:-:S04]  /*3e40*/  IMAD.U32 R0, RZ, RZ, UR4 ;  /* 0x00000004ff007e24 */ /* 0x000fc8000f8e00ff */
[----:B------:R1:W2:Y:S03]  /*3e50*/  SYNCS.PHASECHK.TRANS64.TRYWAIT P0, [R0+URZ], R3 ;  /* 0x00000003000075a7 */ /* 0x0002a600080011ff */
[----:B--2---:R-:W-:Y:S05]  /*3e60*/  @!P0 NANOSLEEP.SYNCS 0x989680 ;  /* 0x009896800000895d */ /* 0x004fea0003900000 */
[----:B------:R-:W2:Y:S02]  /*3e70*/  @!P0 SYNCS.PHASECHK.TRANS64 P0, [R0+URZ], R3 ;  /* 0x00000003000085a7 */ /* 0x000ea400080010ff */
[----:B--2---:R-:W-:Y:S05]  /*3e80*/  @P0 BRA `(.L_x_76) ;  /* 0x0000000000200947 */ /* 0x004fea0003800000 */
.L_x_77:
[----:B--2---:R2:W4:Y:S02]  /*3e90*/  SYNCS.PHASECHK.TRANS64.TRYWAIT P0, [R0+URZ], R3 ;  /* 0x00000003000075a7 */ /* 0x00452400080011ff */
[----:B----4-:R-:W-:Y:S05]  /*3ea0*/  @!P0 NANOSLEEP.SYNCS 0x989680 ;  /* 0x009896800000895d */ /* 0x010fea0003900000 */
[----:B------:R-:W4:Y:S02]  /*3eb0*/  @!P0 SYNCS.PHASECHK.TRANS64 P0, [R0+URZ], R3 ;  /* 0x00000003000085a7 */ /* 0x000f2400080010ff */
[----:B----4-:R-:W-:Y:S05]  /*3ec0*/  @!P0 BRA `(.L_x_77) ;  /* 0xfffffffc00f08947 */ /* 0x010fea000383ffff */
[----:B------:R-:W-:Y:S05]  /*3ed0*/  BRA `(.L_x_76) ;  /* 0x00000000000c7947 */ /* 0x000fea0003800000 */
.L_x_74:
[----:B------:R-:W-:-:S04]  /*3ee0*/  UIADD3 UR4, UPT, UPT, UR26, 0xe0, URZ ;  /* 0x000000e01a047890 */ /* 0x000fc8000fffe0ff */
[----:B------:R-:W-:-:S09]  /*3ef0*/  UPRMT UR4, UR48, 0x654, UR4 ;  /* 0x0000065430047896 */ /* 0x000fd20008000004 */
[----:B------:R-:W-:Y:S03]  /*3f00*/  SYNCS.ARRIVE.TRANS64.RED.A1T0 RZ, [UR4], RZ ;  /* 0x000000ffffff79a7 */ /* 0x000fe60008100404 */
.L_x_76:
[----:B-12---:R-:W-:Y:S01]  /*3f10*/  SHF.L.U32 R3, RZ, 0x1f, RZ ;  /* 0x0000001fff037819 */ /* 0x006fe200000006ff */
[----:B------:R-:W-:Y:S01]  /*3f20*/  UIADD3 UR4, UPT, UPT, UR26, 0xe0, URZ ;  /* 0x000000e01a047890 */ /* 0x000fe2000fffe0ff */
[----:B------:R-:W-:Y:S02]  /*3f30*/  PLOP3.LUT P0, PT, PT, PT, UP0, 0x80, 0x8 ;  /* 0x000000000008781c */ /* 0x000fe40003f0f008 */
[----:B------:R-:W1:Y:S02]  /*3f40*/  SYNCS.PHASECHK.TRANS64.TRYWAIT P1, [UR26+0xe0], R3 ;  /* 0x0000e003ff0075a7 */ /* 0x000e64000802111a */
[----:B-1----:R-:W-:Y:S09]  /*3f50*/  @!P1 BRA `(.L_x_78) ;  /* 0x0000008000089947 */ /* 0x002ff20003800000 */
.L_x_169:
[----:B------:R-:W-:Y:S01]  /*3f60*/  @!UP0 UPRMT UR4, UR48, 0x654, UR4 ;  /* 0x0000065430048896 */ /* 0x000fe20008000004 */
[----:B------:R-:W-:Y:S01]  /*3f70*/  UMOV UR5, 0xffff ;  /* 0x0000ffff00057882 */ /* 0x000fe20000000000 */
[----:B------:R-:W-:-:S07]  /*3f80*/  UMOV UR6, 0x1 ;  /* 0x0000000100067882 */ /* 0x000fce0000000000 */
[----:B------:R-:W-:Y:S01]  /*3f90*/  @!P0 SYNCS.ARRIVE.TRANS64.RED.A1T0 RZ, [UR4], RZ ;  /* 0x000000ffffff89a7 */ /* 0x000fe20008100404 */
[----:B------:R-:W-:Y:S01]  /*3fa0*/  NOP ;  /* 0x0000000000007918 */ /* 0x000fe20000000000 */
[----:B-1----:R-:W1:Y:S01]  /*3fb0*/  LDS R0, [UR8+0x14] ;  /* 0x00001408ff007984 */ /* 0x002e620008000800 */
[----:B------:R-:W-:-:S04]  /*3fc0*/  ULOP3.LUT UR4, UR44, 0xffff, URZ, 0xc0, !UPT ;  /* 0x0000ffff2c047892 */ /* 0x000fc8000f8ec0ff */
[----:B------:R-:W-:-:S04]  /*3fd0*/  USHF.R.U32.HI UR4, URZ, 0x5, UR4 ;  /* 0x00000005ff047899 */ /* 0x000fc80008011604 */
[----:B------:R-:W-:Y:S02]  /*3fe0*/  USHF.L.U32 UR5, UR5, UR4, URZ ;  /* 0x0000000405057299 */ /* 0x000fe400080006ff */
[----:B------:R-:W-:-:S04]  /*3ff0*/  USHF.L.U32 UR4, UR6, UR4, URZ ;  /* 0x0000000406047299 */ /* 0x000fc800080006ff */
[----:B-1----:R-:W-:-:S04]  /*4000*/  LOP3.LUT R0, R0, UR5, RZ, 0xc0, !PT ;  /* 0x0000000500007c12 */ /* 0x002fc8000f8ec0ff */
[----:B------:R-:W-:-:S13]  /*4010*/  ISETP.NE.AND P0, PT, R0, UR5, PT ;  /* 0x0000000500007c0c */ /* 0x000fda000bf05270 */
[----:B------:R-:W-:Y:S05]  /*4020*/  @P0 BRA `(.L_x_79) ;  /* 0x0000000000580947 */ /* 0x000fea0003800000 */
[----:B------:R-:W1:Y:S02]  /*4030*/  LDS R0, [UR8+0x18] ;  /* 0x00001808ff007984 */ /* 0x000e640008000800 */
[----:B-1----:R-:W-:-:S04]  /*4040*/  LOP3.LUT R0, R0, UR4, RZ, 0xc0, !PT ;  /* 0x0000000400007c12 */ /* 0x002fc8000f8ec0ff */
[----:B------:R-:W-:-:S13]  /*4050*/  ISETP.NE.AND P0, PT, R0, UR4, PT ;  /* 0x0000000400007c0c */ /* 0x000fda000bf05270 */
[----:B------:R-:W-:Y:S05]  /*4060*/  @P0 BRA `(.L_x_80) ;  /* 0x00000000003c0947 */ /* 0x000fea0003800000 */
[----:B------:R-:W1:Y:S01]  /*4070*/  S2R R2, SR_LANEID ;  /* 0x0000000000027919 */ /* 0x000e620000000000 */
[----:B------:R-:W-:Y:S01]  /*4080*/  ULOP3.LUT UR5, URZ, UR5, URZ, 0x33, !UPT ;  /* 0x00000005ff057292 */ /* 0x000fe2000f8e33ff */
[----:B------:R-:W-:Y:S01]  /*4090*/  LOP3.LUT R4, RZ, UR4, RZ, 0x33, !PT ;  /* 0x00000004ff047c12 */ /* 0x000fe2000f8e33ff */
[----:B------:R-:W-:Y:S02]  /*40a0*/  VOTEU.ANY UR4, UPT, PT ;  /* 0x0000000000047886 */ /* 0x000fe400038e0100 */
[----:B------:R-:W-:Y:S01]  /*40b0*/  UFLO.U32 UR4, UR4 ;  /* 0x00000004000472bd */ /* 0x000fe200080e0000 */
[----:B------:R-:W2:Y:S01]  /*40c0*/  REDUX UR6, R4 ;  /* 0x00000000040673c4 */ /* 0x000ea20000000000 */
[----:B------:R-:W-:-:S06]  /*40d0*/  IMAD.U32 R0, RZ, RZ, UR5 ;  /* 0x00000005ff007e24 */ /* 0x000fcc000f8e00ff */
[----:B------:R4:W-:Y:S01]  /*40e0*/  UTCATOMSWS.AND URZ, UR5 ;  /* 0x0000000500ff79e3 */ /* 0x0009e20008000000 */
[----:B------:R-:W3:Y:S01]  /*40f0*/  REDUX UR7, R0 ;  /* 0x00000000000773c4 */ /* 0x000ee20000000000 */
[----:B-1----:R-:W-:Y:S01]  /*4100*/  ISETP.EQ.U32.AND P0, PT, R2, UR4, PT ;  /* 0x0000000402007c0c */ /* 0x002fe2000bf02070 */
[----:B--2---:R-:W-:Y:S01]  /*4110*/  IMAD.U32 R2, RZ, RZ, UR6 ;  /* 0x00000006ff027e24 */ /* 0x004fe2000f8e00ff */
[----:B---3--:R-:W-:-:S11]  /*4120*/  MOV R3, UR7 ;  /* 0x0000000700037c02 */ /* 0x008fd60008000f00 */
[----:B------:R4:W-:Y:S04]  /*4130*/  @P0 ATOMS.AND RZ, [UR8+0x14], R3 ;  /* 0x00001403ffff098c */ /* 0x0009e8000a800008 */
[----:B------:R4:W-:Y:S01]  /*4140*/  @P0 ATOMS.AND RZ, [UR8+0x18], R2 ;  /* 0x00001802ffff098c */ /* 0x0009e2000a800008 */
[----:B------:R-:W-:Y:S05]  /*4150*/  BRA `(.L_x_81) ;  /* 0x0000000000147947 */ /* 0x000fea0003800000 */
.L_x_80:
[----:B------:R-:W-:Y:S02]  /*4160*/  MOV R2, 0x4180 ;  /* 0x0000418000027802 */ /* 0x000fe40000000f00 */
[----:B---3-5:R-:W-:Y:S05]  /*4170*/  CALL.REL.NOINC `($__internal_0_$__cuda_sm10x_tcgen05_guardrail_trap_col_being_dealloced_not_returned_by_alloc) ;  /* 0x0000008000e87944 */ /* 0x028fea0003c00000 */
[----:B------:R-:W-:Y:S05]  /*4180*/  BRA `(.L_x_81) ;  /* 0x0000000000087947 */ /* 0x000fea0003800000 */
.L_x_79:
[----:B------:R-:W-:Y:S02]  /*4190*/  MOV R2, 0x41b0 ;  /* 0x000041b000027802 */ /* 0x000fe40000000f00 */
[----:B---3-5:R-:W-:Y:S05]  /*41a0*/  CALL.REL.NOINC `($__internal_2_$__cuda_sm10x_tcgen05_guardrail_trap_unallocated_columns_being_dealloced) ;  /* 0x0000008000f47944 */ /* 0x028fea0003c00000 */
.L_x_81:
[----:B------:R-:W-:Y:S01]  /*41b0*/  NOP ;  /* 0x0000000000007918 */ /* 0x000fe20000000000 */
[----:B----4-:R-:W-:Y:S05]  /*41c0*/  EXIT ;  /* 0x000000000000794d */ /* 0x010fea0003800000 */
.L_x_54:
[----:B------:R-:W-:-:S09]  /*41d0*/  UISETP.NE.OR UP0, UPT, UR17, 0x3, !UP3 ;  /* 0x000000031100788c */ /* 0x000fd2000df05670 */
[----:B------:R-:W-:Y:S05]  /*41e0*/  BRA.U UP0, `(.L_x_82) ;  /* 0x0000001100547547 */ /* 0x000fea000b800000 */
[----:B------:R-:W1:Y:S01]  /*41f0*/  LDCU UR31, c[0x0][0x370] ;  /* 0x00006e00ff1f77ac */ /* 0x000e620008000800 */
[----:B------:R-:W2:Y:S01]  /*4200*/  LDC.64 R16, c[0x0][0x348] ;  /* 0x0000d200ff107b82 */ /* 0x000ea20000000a00 */
[----:B------:R-:W-:Y:S02]  /*4210*/  HFMA2 R13, -RZ, RZ, 0, 0 ;  /* 0x00000000ff0d7431 */ /* 0x000fe400000001ff */
[----:B------:R-:W-:Y:S01]  /*4220*/  IMAD.MOV.U32 R15, RZ, RZ, 0x1 ;  /* 0x00000001ff0f7424 */ /* 0x000fe200078e00ff */
[----:B------:R-:W1:Y:S01]  /*4230*/  LDCU.128 UR48, c[0x0][0xb10] ;  /* 0x00016200ff3077ac */ /* 0x000e620008000c00 */
[----:B------:R-:W-:Y:S01]  /*4240*/  IMAD.MOV.U32 R14, RZ, RZ, RZ ;  /* 0x000000ffff0e7224 */ /* 0x000fe200078e00ff */
[----:B------:R-:W-:Y:S01]  /*4250*/  MOV R7, 0x4000 ;  /* 0x0000400000077802 */ /* 0x000fe20000000f00 */
[----:B------:R-:W3:Y:S01]  /*4260*/  LDCU UR30, c[0x0][0x374] ;  /* 0x00006e80ff1e77ac */ /* 0x000ee20008000800 */
[----:B------:R-:W4:Y:S01]  /*4270*/  LDC.64 R2, c[0x0][0x888] ;  /* 0x00022200ff027b82 */ /* 0x000f220000000a00 */
[----:B------:R-:W3:Y:S01]  /*4280*/  LDCU UR15, c[0x0][0xb0c] ;  /* 0x00016180ff0f77ac */ /* 0x000ee20008000800 */
[----:B------:R-:W2:Y:S06]  /*4290*/  LDCU UR40, c[0x0][0xb20] ;  /* 0x00016400ff2877ac */ /* 0x000eac0008000800 */
[----:B------:R-:W4:Y:S01]  /*42a0*/  LDC.64 R4, c[0x0][0x890] ;  /* 0x00022400ff047b82 */ /* 0x000f220000000a00 */
[----:B------:R-:W2:Y:S01]  /*42b0*/  LDCU UR4, c[0x0][0xb30] ;  /* 0x00016600ff0477ac */ /* 0x000ea20008000800 */
[----:B------:R-:W-:Y:S01]  /*42c0*/  UMOV UR21, 0x400 ;  /* 0x0000040000157882 */ /* 0x000fe20000000000 */
[----:B-1----:R-:W-:-:S02]  /*42d0*/  UIMAD.WIDE.U32 UR6, UR31, UR48, URZ ;  /* 0x000000301f0672a5 */ /* 0x002fc4000f8e00ff */
[----:B---3--:R-:W-:Y:S02]  /*42e0*/  UIMAD.WIDE.U32 UR8, UR30, UR51, URZ ;  /* 0x000000331e0872a5 */ /* 0x008fe4000f8e00ff */
[----:B------:R-:W-:Y:S02]  /*42f0*/  ULEA UR21, UR47, UR21, 0x18 ;  /* 0x000000152f157291 */ /* 0x000fe4000f8ec0ff */
[----:B------:R-:W-:Y:S02]  /*4300*/  UPLOP3.LUT UP3, UPT, UPT, UPT, UPT, 0x40, 0x4 ;  /* 0x000000000004789c */ /* 0x000fe40003f6e870 */
[----:B------:R-:W-:Y:S01]  /*4310*/  UIADD3 UR37, UPT, UPT, UR21, 0x48, URZ ;  /* 0x0000004815257890 */ /* 0x000fe2000fffe0ff */
[----:B------:R-:W-:Y:S01]  /*4320*/  UMOV UR6, UR7 ;  /* 0x0000000700067c82 */ /* 0x000fe20008000000 */
[----:B------:R-:W-:Y:S01]  /*4330*/  UMOV UR38, UR9 ;  /* 0x0000000900267c82 */ /* 0x000fe20008000000 */
[----:B------:R-:W-:Y:S02]  /*4340*/  UISETP.GE.AND UP0, UPT, UR42, 0x1, UPT ;  /* 0x000000012a00788c */ /* 0x000fe4000bf06270 */
[----:B------:R-:W-:Y:S01]  /*4350*/  UISETP.NE.AND UP4, UPT, UR42, 0x1, UPT ;  /* 0x000000012a00788c */ /* 0x000fe2000bf85270 */
[----:B------:R-:W1:Y:S01]  /*4360*/  LDCU.64 UR22, c[0x0][0xb28] ;  /* 0x00016500ff1677ac */ /* 0x000e620008000a00 */
[----:B------:R-:W-:-:S02]  /*4370*/  UISETP.NE.AND UP6, UPT, UR15, 0x1, UPT ;  /* 0x000000010f00788c */ /* 0x000fc4000bfc5270 */
[----:B------:R-:W-:Y:S02]  /*4380*/  UISETP.NE.AND UP5, UPT, UR50, 0x1, UPT ;  /* 0x000000013200788c */ /* 0x000fe4000bfa5270 */
[----:B------:R-:W-:Y:S02]  /*4390*/  UIADD3 UR33, UPT, UPT, UR21, 0x30, URZ ;  /* 0x0000003015217890 */ /* 0x000fe4000fffe0ff */
[----:B------:R-:W-:Y:S02]  /*43a0*/  UIADD3 UR25, UPT, UPT, UR21, 0x38, URZ ;  /* 0x0000003815197890 */ /* 0x000fe4000fffe0ff */
[----:B------:R-:W-:Y:S02]  /*43b0*/  UIADD3 UR17, UPT, UPT, UR21, 0x40, URZ ;  /* 0x0000004015117890 */ /* 0x000fe4000fffe0ff */
[----:B------:R-:W-:Y:S02]  /*43c0*/  UPRMT UR37, UR47, 0x654, UR37 ;  /* 0x000006542f257896 */ /* 0x000fe40008000025 */
[----:B------:R-:W-:-:S02]  /*43d0*/  USHF.R.U32.HI UR39, URZ, UR49, UR6 ;  /* 0x00000031ff277299 */ /* 0x000fc40008011606 */
[----:B--2---:R-:W-:Y:S02]  /*43e0*/  USHF.R.U32.HI UR38, URZ, UR40, UR38 ;  /* 0x00000028ff267299 */ /* 0x004fe40008011626 */
[----:B------:R-:W-:-:S11]  /*43f0*/  UISETP.NE.AND UP2, UPT, UR4, 0x1, UPT ;  /* 0x000000010400788c */ /* 0x000fd6000bf45270 */
.L_x_93:
[C---:B------:R-:W-:Y:S02]  /*4400*/  LEA R12, R14.reuse, UR21, 0x3 ;  /* 0x000000150e0c7c11 */ /* 0x040fe4000f8e18ff */
[----:B------:R-:W-:Y:S02]  /*4410*/  SHF.L.U32 R9, R13, 0x1f, RZ ;  /* 0x0000001f0d097819 */ /* 0x000fe400000006ff */
[----:B------:R-:W-:Y:S02]  /*4420*/  LEA R10, R14, UR21, 0x4 ;  /* 0x000000150e0a7c11 */ /* 0x000fe4000f8e20ff */
[----:B--2---:R-:W2:Y:S02]  /*4430*/  SYNCS.PHASECHK.TRANS64.TRYWAIT P0, [R12+URZ+0x80], R9 ;  /* 0x000080090c0075a7 */ /* 0x004ea400080011ff */
[----:B--2---:R-:W-:Y:S05]  /*4440*/  @!P0 BRA `(.L_x_83) ;  /* 0x0000007800e48947 */ /* 0x004fea0003800000 */
.L_x_170:
[----:B--2---:R-:W2:Y:S01]  /*4450*/  LDS.128 R8, [R10+0xf0] ;  /* 0x0000f0000a087984 */ /* 0x004ea20000000c00 */
[----:B------:R-:W-:Y:S01]  /*4460*/  UISETP.GE.AND UP0, UPT, UR42, 0x1, UPT ;  /* 0x000000012a00788c */ /* 0x000fe2000bf06270 */
[----:B------:R-:W-:Y:S01]  /*4470*/  @!PT LDS RZ, [RZ] ;  /* 0x00000000fffff984 */ /* 0x000fe20000000800 */
[----:B------:R-:W-:Y:S01]  /*4480*/  @!PT LDS RZ, [RZ] ;  /* 0x00000000fffff984 */ /* 0x000fe20000000800 */
[----:B------:R-:W-:Y:S01]  /*4490*/  @!PT LDS RZ, [RZ] ;  /* 0x00000000fffff984 */ /* 0x000fe20000000800 */
[----:B------:R-:W-:Y:S01]  /*44a0*/  @!PT LDS RZ, [RZ] ;  /* 0x00000000fffff984 */ /* 0x000fe20000000800 */
[----:B------:R3:W-:Y:S06]  /*44b0*/  MEMBAR.ALL.CTA ;  /* 0x0000000000007992 */ /* 0x0007ec0000008000 */
[----:B---3--:R-:W3:Y:S01]  /*44c0*/  FENCE.VIEW.ASYNC.S ;  /* 0x00000000000073c6 */ /* 0x008ee20000000000 */
[----:B--2---:R-:W-:Y:S11]  /*44d0*/  LOP3.LUT P0, RZ, R10, 0x1, RZ, 0xc0, !PT ;  /* 0x000000010aff7812 */ /* 0x004ff6000780c0ff */
[----:B------:R-:W-:Y:S02]  /*44e0*/  @!UPT UIADD3 URZ, UPT, UPT, URZ, URZ, URZ ;  /* 0x000000fffffff290 */ /* 0x000fe4000fffe0ff */
[----:B---3--:R-:W-:Y:S01]  /*44f0*/  VOTEU.ANY UP1, P0 ;  /* 0x0000000000ff7886 */ /* 0x008fe20000020100 */
[----:B------:R-:W-:Y:S11]  /*4500*/  PLOP3.LUT P0, PT, PT, PT, UP1, 0x80, 0x8 ;  /* 0x000000000008781c */ /* 0x000ff60003f0f018 */
[----:B------:R-:W-:Y:S02]  /*4510*/  @!UPT UIADD3 URZ, UPT, UPT, URZ, URZ, URZ ;  /* 0x000000fffffff290 */ /* 0x000fe4000fffe0ff */
[----:B------:R-:W-:Y:S02]  /*4520*/  @P0 SHF.R.U32.HI R0, RZ, 0x10, R9 ;  /* 0x00000010ff000819 */ /* 0x000fe40000011609 */
[----:B------:R-:W-:Y:S02]  /*4530*/  @P0 MOV R6, R8 ;  /* 0x0000000800060202 */ /* 0x000fe40000000f00 */
[----:B------:R-:W-:Y:S01]  /*4540*/  @P0 R2UR UR4, R0 ;  /* 0x00000000000402ca */ /* 0x000fe200000e0000 */
[----:B------:R-:W-:Y:S01]  /*4550*/  VIADD R0, R12, 0x90 ;  /* 0x000000900c007836 */ /* 0x000fe20000000000 */
[----:B------:R-:W-:Y:S02]  /*4560*/  @P0 LOP3.LUT R8, R9, 0xffff, RZ, 0xc0, !PT ;  /* 0x0000ffff09080812 */ /* 0x000fe400078ec0ff */
[----:B------:R-:W-:Y:S02]  /*4570*/  @P0 R2UR UR6, R6 ;  /* 0x00000000060602ca */ /* 0x000fe400000e0000 */
[----:B------:R-:W-:Y:S02]  /*4580*/  PRMT R0, RZ, 0x654, R0 ;  /* 0x00000654ff007816 */ /* 0x000fe40000000000 */
[----:B------:R-:W-:Y:S02]  /*4590*/  @P0 R2UR UR5, R8 ;  /* 0x00000000080502ca */ /* 0x000fe400000e0000 */
[----:B------:R2:W-:Y:S03]  /*45a0*/  SYNCS.ARRIVE.TRANS64.RED.A1T0 RZ, [R0+URZ], RZ ;  /* 0x000000ff00ff79a7 */ /* 0x0005e600081004ff */
[----:B------:R-:W-:Y:S04]  /*45b0*/  @UP1 UMOV UR29, UR4 ;  /* 0x00000004001d1c82 */ /* 0x000fe80008000000 */
[----:B------:R-:W-:Y:S04]  /*45c0*/  @UP1 UMOV UR14, UR6 ;  /* 0x00000006000e1c82 */ /* 0x000fe80008000000 */
[----:B------:R-:W-:Y:S01]  /*45d0*/  @UP1 UMOV UR13, UR5 ;  /* 0x00000005000d1c82 */ /* 0x000fe20008000000 */
[----:B------:R-:W-:Y:S05]  /*45e0*/  BRA.U !UP0, `(.L_x_84) ;  /* 0x0000000108a47547 */ /* 0x000fea000b800000 */
[----:B------:R-:W-:Y:S02]  /*45f0*/  UIMAD.WIDE.U32 UR18, UR13, UR51, URZ ;  /* 0x000000330d1272a5 */ /* 0x000fe4000f8e00ff */
[----:B------:R-:W-:Y:S02]  /*4600*/  UIMAD.WIDE.U32 UR26, UR14, UR48, URZ ;  /* 0x000000300e1a72a5 */ /* 0x000fe4000f8e00ff */
[----:B------:R-:W-:Y:S02]  /*4610*/  USEL UR4, UR30, UR38, !UP5 ;  /* 0x000000261e047287 */ /* 0x000fe4000e800000 */
[----:B------:R-:W-:Y:S02]  /*4620*/  USEL UR7, UR31, UR39, !UP6 ;  /* 0x000000271f077287 */ /* 0x000fe4000f000000 */
[----:B-1----:R-:W-:Y:S02]  /*4630*/  UIMAD.WIDE.U32 UR8, UR4, UR22, URZ ;  /* 0x00000016040872a5 */ /* 0x002fe4000f8e00ff */
[----:B------:R-:W-:Y:S01]  /*4640*/  UIMAD.WIDE.U32 UR10, UR7, UR22, URZ ;  /* 0x00000016070a72a5 */ /* 0x000fe2000f8e00ff */
[----:B------:R-:W-:Y:S02]  /*4650*/  UMOV UR5, UR19 ;  /* 0x0000001300057c82 */ /* 0x000fe40008000000 */
[----:B------:R-:W-:Y:S03]  /*4660*/  USHF.R.U32.HI UR6, URZ, UR40, UR5 ;  /* 0x00000028ff067299 */ /* 0x000fe60008011605 */
[----:B------:R-:W-:Y:S01]  /*4670*/  UMOV UR5, UR27 ;  /* 0x0000001b00057c82 */ /* 0x000fe20008000000 */
[----:B------:R-:W-:Y:S02]  /*4680*/  USEL UR6, UR13, UR6, !UP5 ;  /* 0x000000060d067287 */ /* 0x000fe4000e800000 */
[----:B------:R-:W-:Y:S03]  /*4690*/  USHF.R.U32.HI UR12, URZ, UR49, UR5 ;  /* 0x00000031ff0c7299 */ /* 0x000fe60008011605 */
[----:B------:R-:W-:Y:S02]  /*46a0*/  UMOV UR5, UR9 ;  /* 0x0000000900057c82 */ /* 0x000fe40008000000 */
[----:B------:R-:W-:Y:S03]  /*46b0*/  @UP4 USHF.R.U32.HI UR4, URZ, UR23, UR5 ;  /* 0x00000017ff044299 */ /* 0x000fe60008011605 */
[----:B------:R-:W-:Y:S01]  /*46c0*/  UMOV UR5, UR11 ;  /* 0x0000000b00057c82 */ /* 0x000fe20008000000 */
[----:B------:R-:W-:Y:S02]  /*46d0*/  UIMAD UR4, UR42, UR4, URZ ;  /* 0x000000042a0472a4 */ /* 0x000fe4000f8e02ff */
[----:B------:R-:W-:Y:S02]  /*46e0*/  @UP4 USHF.R.U32.HI UR7, URZ, UR23, UR5 ;  /* 0x00000017ff074299 */ /* 0x000fe40008011605 */
[----:B------:R-:W-:Y:S02]  /*46f0*/  UIMAD.WIDE.U32 UR10, UR6, UR22, URZ ;  /* 0x00000016060a72a5 */ /* 0x000fe4000f8e00ff */
[----:B------:R-:W-:Y:S02]  /*4700*/  USEL UR5, UR14, UR12, !UP6 ;  /* 0x0000000c0e057287 */ /* 0x000fe4000f000000 */
[----:B------:R-:W-:Y:S02]  /*4710*/  UIMAD UR8, UR42, UR7, URZ ;  /* 0x000000072a0872a4 */ /* 0x000fe4000f8e02ff */
[----:B------:R-:W-:Y:S03]  /*4720*/  UISETP.GE.AND UP0, UPT, UR6, UR4, UPT ;  /* 0x000000040600728c */ /* 0x000fe6000bf06270 */
[----:B------:R-:W-:Y:S01]  /*4730*/  UMOV UR4, UR11 ;  /* 0x0000000b00047c82 */ /* 0x000fe20008000000 */
[----:B------:R-:W-:Y:S02]  /*4740*/  UISETP.GE.OR UP0, UPT, UR5, UR8, UP0 ;  /* 0x000000080500728c */ /* 0x000fe40008706670 */
[----:B------:R-:W-:Y:S02]  /*4750*/  USHF.R.U32.HI UR4, URZ, UR23, UR4 ;  /* 0x00000017ff047299 */ /* 0x000fe40008011604 */
[----:B------:R-:W-:Y:S02]  /*4760*/  UIMAD.WIDE.U32 UR8, UR5, UR22, URZ ;  /* 0x00000016050872a5 */ /* 0x000fe4000f8e00ff */
[----:B------:R-:W-:Y:S04]  /*4770*/  USEL UR10, UR6, UR4, !UP4 ;  /* 0x00000004060a7287 */ /* 0x000fe8000e000000 */
[----:B------:R-:W-:Y:S01]  /*4780*/  UIADD3 UR11, UPT, UPT, -UR10, URZ, URZ ;  /* 0x000000ff0a0b7290 */ /* 0x000fe2000fffe1ff */
[----:B------:R-:W-:Y:S02]  /*4790*/  @!UP0 UMOV UR4, UR9 ;  /* 0x0000000900048c82 */ /* 0x000fe40008000000 */
[----:B------:R-:W-:Y:S02]  /*47a0*/  @!UP0 USHF.R.U32.HI UR4, URZ, UR23, UR4 ;  /* 0x00000017ff048299 */ /* 0x000fe40008011604 */
[----:B------:R-:W-:Y:S02]  /*47b0*/  UIMAD UR8, UR42, UR11, UR6 ;  /* 0x0000000b2a0872a4 */ /* 0x000fe4000f8e0206 */
[----:B------:R-:W-:Y:S04]  /*47c0*/  @!UP0 USEL UR4, UR5, UR4, !UP4 ;  /* 0x0000000405048287 */ /* 0x000fe8000e000000 */
[----:B------:R-:W-:Y:S02]  /*47d0*/  @!UP0 UIMAD UR8, UR7, UR8, UR4 ;  /* 0x00000008070882a4 */ /* 0x000fe4000f8e0204 */
[----:B------:R-:W-:Y:S02]  /*47e0*/  @!UP0 UIADD3 UR9, UPT, UPT, UR10, -UR4, URZ ;  /* 0x800000040a098290 */ /* 0x000fe4000fffe0ff */
[----:B------:R-:W-:Y:S02]  /*47f0*/  UIADD3 UR4, UPT, UPT, -UR5, URZ, URZ ;  /* 0x000000ff05047290 */ /* 0x000fe4000fffe1ff */
[----:B------:R-:W-:Y:S02]  /*4800*/  UIADD3 UR7, UPT, UPT, -UR6, URZ, URZ ;  /* 0x000000ff06077290 */ /* 0x000fe4000fffe1ff */
[----:B------:R-:W-:Y:S02]  /*4810*/  @!UP0 UIMAD UR6, UR9, UR42, UR5 ;  /* 0x0000002a090682a4 */ /* 0x000fe4000f8e0205 */
[----:B------:R-:W-:Y:S02]  /*4820*/  UIMAD UR14, UR15, UR4, UR14 ;  /* 0x000000040f0e72a4 */ /* 0x000fe4000f8e020e */
[----:B------:R-:W-:Y:S01]  /*4830*/  UIMAD UR13, UR50, UR7, UR13 ;  /* 0x00000007320d72a4 */ /* 0x000fe2000f8e020d */
[----:B------:R-:W-:Y:S02]  /*4840*/  @!UP0 UMOV UR5, UR8 ;  /* 0x0000000800058c82 */ /* 0x000fe40008000000 */
[----:B------:R-:W-:Y:S02]  /*4850*/  UIMAD UR14, UR5, UR15, UR14 ;  /* 0x0000000f050e72a4 */ /* 0x000fe4000f8e020e */
[----:B------:R-:W-:Y:S11]  /*4860*/  UIMAD UR13, UR6, UR50, UR13 ;  /* 0x00000032060d72a4 */ /* 0x000ff6000f8e020d */
[----:B------:R-:W-:Y:S01]  /*4870*/  @!UPT UIADD3 URZ, UPT, UPT, URZ, URZ, URZ ;  /* 0x000000fffffff290 */ /* 0x000fe2000fffe0ff */
.L_x_84:
[----:B------:R-:W3:Y:S01]  /*4880*/  @!UP2 LDCU.128 UR8, c[0x0][0xb10] ;  /* 0x00016200ff08a7ac */ /* 0x000ee20008000c00 */
[C---:B----4-:R-:W-:Y:S02]  /*4890*/  ISETP.NE.U32.AND P1, PT, R4.reuse, RZ, PT ;  /* 0x000000ff0400720c */ /* 0x050fe40003f25070 */
[----:B------:R-:W-:Y:S02]  /*48a0*/  ISETP.NE.U32.AND P0, PT, R4, RZ, PT ;  /* 0x000000ff0400720c */ /* 0x000fe40003f05070 */
[C---:B------:R-:W-:Y:S02]  /*48b0*/  ISETP.NE.AND.EX P1, PT, R5.reuse, RZ, PT, P1 ;  /* 0x000000ff0500720c */ /* 0x040fe40003f25310 */
[----:B------:R-:W-:Y:S01]  /*48c0*/  ISETP.NE.AND.EX P0, PT, R5, RZ, PT, P0 ;  /* 0x000000ff0500720c */ /* 0x000fe20003f05300 */
[----:B------:R-:W4:Y:S01]  /*48d0*/  @!UP2 LDCU UR5, c[0x0][0xb0c] ;  /* 0x00016180ff05a7ac */ /* 0x000f220008000800 */
[----:B------:R-:W-:Y:S01]  /*48e0*/  SHF.L.U32 R9, R15, 0x1f, RZ ;  /* 0x0000001f0f097819 */ /* 0x000fe200000006ff */
[----:B------:R-:W-:Y:S02]  /*48f0*/  USHF.L.U32 UR35, UR16, 0x7, URZ ;  /* 0x0000000710237899 */ /* 0x000fe400080006ff */
[----:B------:R-:W-:Y:S02]  /*4900*/  USHF.L.U32 UR34, UR20, 0x8, URZ ;  /* 0x0000000814227899 */ /* 0x000fe400080006ff */
[----:B---3--:R-:W-:Y:S07]  /*4910*/  UIMAD.WIDE.U32 UR6, UR14, UR8, URZ ;  /* 0x000000080e0672a5 */ /* 0x008fee000f8e00ff */
[----:B------:R-:W-:Y:S01]  /*4920*/  @!UP2 UMOV UR4, UR7 ;  /* 0x000000070004ac82 */ /* 0x000fe20008000000 */
[----:B----4-:R-:W-:Y:S02]  /*4930*/  @!UP2 UISETP.NE.AND UP0, UPT, UR5, 0x1, UPT ;  /* 0x000000010500a88c */ /* 0x010fe4000bf05270 */
[----:B------:R-:W-:Y:S02]  /*4940*/  @!UP2 USHF.R.U32.HI UR4, URZ, UR9, UR4 ;  /* 0x00000009ff04a299 */ /* 0x000fe40008011604 */
[----:B------:R-:W-:Y:S02]  /*4950*/  UIMAD.WIDE.U32 UR6, UR13, UR11, URZ ;  /* 0x0000000b0d0672a5 */ /* 0x000fe4000f8e00ff */
[----:B------:R-:W-:Y:S02]  /*4960*/  @!UP2 USEL UR8, UR14, UR4, !UP0 ;  /* 0x000000040e08a287 */ /* 0x000fe4000c000000 */
[----:B------:R-:W-:Y:S03]  /*4970*/  @!UP2 UISETP.NE.AND UP0, UPT, UR10, 0x1, UPT ;  /* 0x000000010a00a88c */ /* 0x000fe6000bf05270 */
[----:B------:R-:W-:Y:S02]  /*4980*/  @!UP2 UMOV UR6, UR7 ;  /* 0x000000070006ac82 */ /* 0x000fe40008000000 */
[----:B------:R-:W3:Y:S02]  /*4990*/  @!UP2 LDCU UR4, c[0x0][0xb20] ;  /* 0x00016400ff04a7ac */ /* 0x000ee40008000800 */
[----:B---3--:R-:W-:Y:S04]  /*49a0*/  @!UP2 USHF.R.U32.HI UR6, URZ, UR4, UR6 ;  /* 0x00000004ff06a299 */ /* 0x008fe80008011606 */
[----:B------:R-:W-:Y:S04]  /*49b0*/  @!UP2 USEL UR6, UR13, UR6, !UP0 ;  /* 0x000000060d06a287 */ /* 0x000fe8000c000000 */
[----:B------:R-:W-:Y:S02]  /*49c0*/  @!UP2 UIADD3 UR4, UPT, UPT, -UR8, UR6, URZ ;  /* 0x000000060804a290 */ /* 0x000fe4000fffe1ff */
[----:B------:R-:W-:Y:S02]  /*49d0*/  @!UP2 UIADD3 UR6, UPT, UPT, UR8, -UR6, URZ ;  /* 0x800000060806a290 */ /* 0x000fe4000fffe0ff */
[----:B------:R-:W-:Y:S02]  /*49e0*/  @!UP2 UIMAD UR14, UR4, UR5, UR14 ;  /* 0x00000005040ea2a4 */ /* 0x000fe4000f8e020e */
[----:B------:R-:W-:Y:S01]  /*49f0*/  @!UP2 UIMAD UR13, UR6, UR10, UR13 ;  /* 0x0000000a060da2a4 */ /* 0x000fe2000f8e020d */
[----:B------:R-:W-:Y:S11]  /*4a00*/  BRA.U UP3, `(.L_x_85) ;  /* 0x0000000103107547 */ /* 0x000ff6000b800000 */
[----:B--2---:R-:W-:Y:S04]  /*4a10*/  MOV R0, UR41 ;  /* 0x0000002900007c02 */ /* 0x004fe80008000f00 */
[----:B------:R-:W-:Y:S04]  /*4a20*/  SHF.L.U32 R11, R0, 0x1f, RZ ;  /* 0x0000001f000b7819 */ /* 0x000fe800000006ff */
[----:B------:R-:W2:Y:S02]  /*4a30*/  SYNCS.PHASECHK.TRANS64.TRYWAIT P2, [UR21+0x78], R11 ;  /* 0x0000780bff0075a7 */ /* 0x000ea40008041115 */
[----:B--2---:R-:W-:Y:S05]  /*4a40*/  @!P2 BRA `(.L_x_86) ;  /* 0x000000740078a947 */ /* 0x004fea0003800000 */
.L_x_85:
[----:B------:R-:W-:Y:S05]  /*4a50*/  @!P1 BRA `(.L_x_87) ;  /* 0x0000000000309947 */ /* 0x000fea0003800000 */
[----:B------:R-:W-:Y:S01]  /*4a60*/  ISETP.NE.U32.AND P1, PT, R2, RZ, PT ;  /* 0x000000ff0200720c */ /* 0x000fe20003f25070 */
[----:B------:R-:W3:Y:S01]  /*4a70*/  LDCU.64 UR4, c[0x0][0x358] ;  /* 0x00006b00ff0477ac */ /* 0x000ee20008000a00 */
[----:B------:R-:W-:Y:S02]  /*4a80*/  IMAD.MOV.U32 R146, RZ, RZ, 0x1 ;  /* 0x00000001ff927424 */ /* 0x000fe400078e00ff */
[----:B------:R-:W-:Y:S11]  /*4a90*/  ISETP.NE.AND.EX P1, PT, R3, RZ, PT, P1 ;  /* 0x000000ff0300720c */ /* 0x000ff60003f25310 */
[----:B------:R-:W-:Y:S02]  /*4aa0*/  @!UPT UIADD3 URZ, UPT, UPT, URZ, URZ, URZ ;  /* 0x000000fffffff290 */ /* 0x000fe4000fffe0ff */
[----:B--2---:R-:W2:Y:S01]  /*4ab0*/  @P1 LDC.64 R10, c[0x0][0x888] ;  /* 0x00022200ff0a1b82 */ /* 0x004ea20000000a00 */
[----:B------:R-:W-:Y:S04]  /*4ac0*/  @P1 IMAD R0, R4, UR36, RZ ;  /* 0x0000002404001c24 */ /* 0x000fe8000f8e02ff */
[----:B--2---:R-:W-:Y:S04]  /*4ad0*/  @P1 IMAD.WIDE R10, R0, 0x4, R10 ;  /* 0x00000004000a1825 */ /* 0x004fe800078e020a */
[----:B------:R-:W-:Y:S01]  /*4ae0*/  HFMA2 R0, -RZ, RZ, 0, 5.9604644775390625e-08 ;  /* 0x00000001ff007431 */ /* 0x000fe200000001ff */
[----:B---3-5:R3:W5:Y:S04]  /*4af0*/  @P1 LDG.E R73, desc[UR4][R10.64] ;  /* 0x000000040a491981 */ /* 0x028768000c1e1900 */
[----:B------:R-:W-:Y:S01]  /*4b00*/  @!P1 PRMT R146, R0, 0x7610, R146 ;  /* 0x0000761000929816 */ /* 0x000fe20000000092 */
[----:B---3--:R-:W4:Y:S06]  /*4b10*/  @!P1 LDC R73, c[0x0][0x880] ;  /* 0x00022000ff499b82 */ /* 0x008f2c0000000800 */
.L_x_87:
[----:B----45:R-:W-:Y:S01]  /*4b20*/  @!P0 FSETP.EQ.AND P1, PT, R73, RZ, PT ;  /* 0x000000ff4900820b */ /* 0x030fe20003f22000 */
[----:B------:R-:W-:Y:S01]  /*4b30*/  @!UPT UIADD3 URZ, UPT, UPT, URZ, URZ, URZ ;  /* 0x000000fffffff290 */ /* 0x000fe2000fffe0ff */
[----:B------:R-:W-:Y:S11]  /*4b40*/  @!P0 BRA `(.L_x_88) ;  /* 0x0000000000188947 */ /* 0x000ff60003800000 */
[----:B------:R-:W-:Y:S02]  /*4b50*/  LOP3.LUT P0, RZ, R146, 0xff, RZ, 0xc0, !PT ;  /* 0x000000ff92ff7812 */ /* 0x000fe4000780c0ff */
[----:B------:R-:W-:Y:S04]  /*4b60*/  ISETP.NE.U32.AND P1, PT, R2, RZ, PT ;  /* 0x000000ff0200720c */ /* 0x000fe80003f25070 */
[----:B------:R-:W-:Y:S04]  /*4b70*/  ISETP.NE.AND.EX P1, PT, R3, RZ, PT, P1 ;  /* 0x000000ff0300720c */ /* 0x000fe80003f25310 */
[----:B------:R-:W-:Y:S03]  /*4b80*/  PLOP3.LUT P1, PT, P1, PT, PT, 0x8, 0x80 ;  /* 0x000000000080781c */ /* 0x000fe60000f2e170 */
[----:B------:R-:W-:Y:S11]  /*4b90*/  @P0 FSETP.EQ.AND P1, PT, R73, RZ, PT ;  /* 0x000000ff4900020b */ /* 0x000ff60003f22000 */
[----:B------:R-:W-:Y:S02]  /*4ba0*/  @!UPT UIADD3 URZ, UPT, UPT, URZ, URZ, URZ ;  /* 0x000000fffffff290 */ /* 0x000fe4000fffe0ff */
.L_x_88:
[----:B------:R-:W3:Y:S01]  /*4bb0*/  SYNCS.PHASECHK.TRANS64.TRYWAIT P2, [UR21+0x50], R9 ;  /* 0x00005009ff0075a7 */ /* 0x000ee20008041115 */
[----:B------:R-:W-:Y:S04]  /*4bc0*/  ELECT P0, URZ, PT ;  /* 0x0000000000ff782f */ /* 0x000fe80003800000 */
[----:B------:R-:W-:Y:S11]  /*4bd0*/  PLOP3.LUT P1, PT, P1, P0, PT, 0xf2, 0x2f ;  /* 0x00000000002f781c */ /* 0x000ff60000f21e72 */
[----:B------:R-:W-:Y:S02]  /*4be0*/  @!UPT UIADD3 URZ, UPT, UPT, URZ, URZ, URZ ;  /* 0x000000fffffff290 */ /* 0x000fe4000fffe0ff */
[----:B------:R-:W-:Y:S05]  /*4bf0*/  @!P1 IADD3 R8, P0, PT, R16, 0x580, RZ ;  /* 0x0000058010089810 */ /* 0x000fea0007f1e0ff */
[----:B------:R-:W-:Y:S01]  /*4c00*/  @!P1 IMAD.X R6, RZ, RZ, R17, P0 ;  /* 0x000000ffff069224 */ /* 0x000fe200000e0611 */
[----:B---3--:R-:W-:Y:S07]  /*4c10*/  @!P2 BRA `(.L_x_89) ;  /* 0x00000074001ca947 */ /* 0x008fee0003800000 */
.L_x_173:
[----:B------:R-:W-:Y:S01]  /*4c20*/  @!P1 R2UR UR5, R8 ;  /* 0x00000000080592ca */ /* 0x000fe200000e0000 */
[----:B------:R-:W-:Y:S01]  /*4c30*/  VOTEU.ALL UP0, P1 ;  /* 0x0000000000ff7886 */ /* 0x000fe20000800000 */
[----:B------:R-:W-:Y:S01]  /*4c40*/  @!P1 R2UR UR4, R6 ;  /* 0x00000000060492ca */ /* 0x000fe200000e0000 */
[----:B--2---:R-:W-:Y:S01]  /*4c50*/  @!P1 IMAD.MOV.U32 R0, RZ, RZ, 0x4000 ;  /* 0x00004000ff009424 */ /* 0x004fe200078e00ff */
[----:B------:R-:W-:Y:S01]  /*4c60*/  UMOV UR8, 0x0 ;  /* 0x0000000000087882 */ /* 0x000fe20000000000 */
[----:B------:R-:W-:Y:S01]  /*4c70*/  UMOV UR9, 0x10000000 ;  /* 0x1000000000097882 */ /* 0x000fe20000000000 */
[----:B------:R-:W-:Y:S01]  /*4c80*/  @!UP0 UIADD3 UR32, UPT, UPT, UR21, 0x400, URZ ;  /* 0x0000040015208890 */ /* 0x000fe2000fffe0ff */
[----:B------:R-:W-:Y:S01]  /*4c90*/  @!P1 IADD3 R8, P0, PT, R16, 0x580, RZ ;  /* 0x0000058010089810 */ /* 0x000fe20007f1e0ff */
[----:B------:R-:W-:Y:S01]  /*4ca0*/  VOTEU.ALL UP0, P1 ;  /* 0x0000000000ff7886 */ /* 0x000fe20000800000 */
[----:B------:R-:W-:Y:S03]  /*4cb0*/  UPRMT UR6, UR47, 0x654, UR33 ;  /* 0x000006542f067896 */ /* 0x000fe60008000021 */
[----:B------:R-:W-:Y:S02]  /*4cc0*/  @!P1 IMAD.X R6, RZ, RZ, R17, P0 ;  /* 0x000000ffff069224 */ /* 0x000fe400000e0611 */
[----:B------:R-:W-:Y:S02]  /*4cd0*/  IMAD.U32 R10, RZ, RZ, UR5 ;  /* 0x00000005ff0a7e24 */ /* 0x000fe4000f8e00ff */
[----:B------:R-:W-:Y:S03]  /*4ce0*/  IMAD.U32 R11, RZ, RZ, UR4 ;  /* 0x00000004ff0b7e24 */ /* 0x000fe6000f8e00ff */
[----:B------:R-:W-:Y:S02]  /*4cf0*/  @!P1 R2UR UR4, R10 ;  /* 0x000000000a0492ca */ /* 0x000fe400000e0000 */
[----:B------:R-:W-:Y:S11]  /*4d00*/  @!P1 R2UR UR5, R11 ;  /* 0x000000000b0592ca */ /* 0x000ff600000e0000 */
[----:B------:R-:W-:Y:S02]  /*4d10*/  @!UPT UIADD3 URZ, UPT, UPT, URZ, URZ, URZ ;  /* 0x000000fffffff290 */ /* 0x000fe4000fffe0ff */
[----:B------:R2:W-:Y:S01]  /*4d20*/  @!UP0 UTMALDG.3D [UR32], [UR4], desc[UR8] ;  /* 0x00000820040085b4 */ /* 0x0005e20008011000 */
[----:B------:R2:W-:Y:S01]  /*4d30*/  @!P1 SYNCS.ARRIVE.TRANS64.RED.A0TR RZ, [UR21+0x30], R0 ;  /* 0x00003000ffff99a7 */ /* 0x0005e20008300415 */
[----:B------:R-:W-:Y:S01]  /*4d40*/  SYNCS.ARRIVE.TRANS64.RED.A1T0 RZ, [UR6], RZ ;  /* 0x000000ffffff79a7 */ /* 0x000fe20008100406 */
[----:B------:R-:W3:Y:S02]  /*4d50*/  SYNCS.PHASECHK.TRANS64.TRYWAIT P2, [UR21+0x58], R9 ;  /* 0x00005809ff0075a7 */ /* 0x000ee40008041115 */
[----:B--23--:R-:W-:Y:S05]  /*4d60*/  @!P2 BRA `(.L_x_90) ;  /* 0x0000007000e0a947 */ /* 0x00cfea0003800000 */
.L_x_175:
        /* <DEDUP_REMOVED lines=8> */
[----:B------:R-:W-:Y:S01]  /*4df0*/  @!UP0 UIADD3 UR24, UPT, UPT, UR21, 0x4400, URZ ;  /* 0x0000440015188890 */ /* 0x000fe2000fffe0ff */
[----:B------:R-:W-:Y:S01]  /*4e00*/  VOTEU.ALL UP0, P1 ;  /* 0x0000000000ff7886 */ /* 0x000fe20000800000 */
[----:B------:R-:W-:Y:S01]  /*4e10*/  UMOV UR27, UR35 ;  /* 0x00000023001b7c82 */ /* 0x000fe20008000000 */
[----:B------:R-:W-:Y:S02]  /*4e20*/  UMOV UR28, UR36 ;  /* 0x00000024001c7c82 */ /* 0x000fe40008000000 */
[----:B------:R-:W-:Y:S01]  /*4e30*/  IMAD.U32 R10, RZ, RZ, UR5 ;  /* 0x00000005ff0a7e24 */ /* 0x000fe2000f8e00ff */
[----:B------:R-:W-:Y:S01]  /*4e40*/  UPRMT UR6, UR47, 0x654, UR25 ;  /* 0x000006542f067896 */ /* 0x000fe20008000019 */
[----:B------:R-:W-:Y:S02]  /*4e50*/  IMAD.U32 R11, RZ, RZ, UR4 ;  /* 0x00000004ff0b7e24 */ /* 0x000fe4000f8e00ff */
[----:B------:R-:W-:Y:S01]  /*4e60*/  @!P1 IMAD.X R6, RZ, RZ, R17, P0 ;  /* 0x000000ffff069224 */ /* 0x000fe200000e0611 */
        /* <DEDUP_REMOVED lines=8> */
.L_x_177:
[----:B------:R-:W-:Y:S01]  /*4ef0*/  @!P1 R2UR UR5, R8 ;  /* 0x00000000080592ca */ /* 0x000fe200000e0000 */
[----:B------:R-:W-:Y:S01]  /*4f00*/  VOTEU.ALL UP0, P1 ;  /* 0x0000000000ff7886 */ /* 0x000fe20000800000 */
[----:B------:R-:W-:Y:S01]  /*4f10*/  @!P1 R2UR UR4, R6 ;  /* 0x00000000060492ca */ /* 0x000fe200000e0000 */
[----:B--2---:R-:W-:Y:S01]  /*4f20*/  @!P1 IMAD.MOV.U32 R0, RZ, RZ, 0x4000 ;  /* 0x00004000ff009424 */ /* 0x004fe200078e00ff */
[----:B------:R-:W-:Y:S01]  /*4f30*/  UMOV UR8, 0x0 ;  /* 0x0000000000087882 */ /* 0x000fe20000000000 */
[----:B------:R-:W-:Y:S01]  /*4f40*/  UMOV UR9, 0x10000000 ;  /* 0x1000000000097882 */ /* 0x000fe20000000000 */
[----:B------:R-:W-:Y:S01]  /*4f50*/  @!UP0 UIADD3 UR18, UPT, UPT, UR34, 0x80, URZ ;  /* 0x0000008022128890 */ /* 0x000fe2000fffe0ff */
[----:B------:R-:W-:Y:S01]  /*4f60*/  VIADD R14, R14, 0x1 ;  /* 0x000000010e0e7836 */ /* 0x000fe20000000000 */
[----:B------:R-:W-:Y:S01]  /*4f70*/  @!UP0 UIADD3 UR16, UPT, UPT, UR21, 0x8400, URZ ;  /* 0x0000840015108890 */ /* 0x000fe2000fffe0ff */
[----:B------:R-:W-:Y:S01]  /*4f80*/  VOTEU.ALL UP0, P1 ;  /* 0x0000000000ff7886 */ /* 0x000fe20000800000 */
[----:B------:R-:W-:Y:S01]  /*4f90*/  UMOV UR19, UR35 ;  /* 0x0000002300137c82 */ /* 0x000fe20008000000 */
[----:B------:R-:W-:Y:S02]  /*4fa0*/  UMOV UR20, UR36 ;  /* 0x0000002400147c82 */ /* 0x000fe40008000000 */
[----:B------:R-:W-:Y:S01]  /*4fb0*/  IMAD.U32 R10, RZ, RZ, UR5 ;  /* 0x00000005ff0a7e24 */ /* 0x000fe2000f8e00ff */
[----:B------:R-:W-:Y:S01]  /*4fc0*/  UPRMT UR6, UR47, 0x654, UR17 ;  /* 0x000006542f067896 */ /* 0x000fe20008000011 */
        /* <DEDUP_REMOVED lines=9> */
.L_x_179:
[----:B------:R-:W-:Y:S01]  /*5060*/  @!P1 IADD3 R6, P0, PT, R16, 0x580, RZ ;  /* 0x0000058010069810 */ /* 0x000fe20007f1e0ff */
[----:B------:R-:W-:Y:S01]  /*5070*/  VOTEU.ALL UP0, P1 ;  /* 0x0000000000ff7886 */ /* 0x000fe20000800000 */
[----:B------:R-:W-:Y:S01]  /*5080*/  UMOV UR6, 0x0 ;  /* 0x0000000000067882 */ /* 0x000fe20000000000 */
[----:B------:R-:W-:Y:S01]  /*5090*/  UMOV UR7, 0x10000000 ;  /* 0x1000000000077882 */ /* 0x000fe20000000000 */
[----:B------:R-:W-:Y:S01]  /*50a0*/  @!P1 R2UR UR5, R6 ;  /* 0x00000000060592ca */ /* 0x000fe200000e0000 */
[----:B--2---:R-:W-:Y:S01]  /*50b0*/  @!P1 IMAD.X R0, RZ, RZ, R17, P0 ;  /* 0x000000ffff009224 */ /* 0x004fe200000e0611 */
[----:B------:R-:W-:Y:S01]  /*50c0*/  @!UP0 UIADD3 UR10, UPT, UPT, UR34, 0xc0, URZ ;  /* 0x000000c0220a8890 */ /* 0x000fe2000fffe0ff */
[----:B------:R-:W-:Y:S01]  /*50d0*/  R2UR UR16, R148 ;  /* 0x00000000941072ca */ /* 0x000fe200000e0000 */
[----:B------:R-:W-:Y:S01]  /*50e0*/  @!UP0 UIADD3 UR8, UPT, UPT, UR21, 0xc400, URZ ;  /* 0x0000c40015088890 */ /* 0x000fe2000fffe0ff */
[----:B------:R-:W-:Y:S01]  /*50f0*/  ISETP.NE.AND P0, PT, R14, 0x2, PT ;  /* 0x000000020e00780c */ /* 0x000fe20003f05270 */
[----:B------:R-:W-:Y:S01]  /*5100*/  @!UP0 UIADD3 UR9, UPT, UPT, UR21, 0x48, URZ ;  /* 0x0000004815098890 */ /* 0x000fe2000fffe0ff */
[----:B------:R-:W-:Y:S01]  /*5110*/  @!P1 R2UR UR4, R0 ;  /* 0x00000000000492ca */ /* 0x000fe200000e0000 */
[----:B------:R-:W-:Y:S01]  /*5120*/  VOTEU.ALL UP0, P1 ;  /* 0x0000000000ff7886 */ /* 0x000fe20000800000 */
[----:B------:R-:W-:Y:S01]  /*5130*/  UMOV UR11, UR35 ;  /* 0x00000023000b7c82 */ /* 0x000fe20008000000 */
[----:B------:R-:W-:Y:S01]  /*5140*/  UMOV UR12, UR36 ;  /* 0x00000024000c7c82 */ /* 0x000fe20008000000 */
[----:B------:R-:W-:Y:S01]  /*5150*/  SEL R0, RZ, 0x1, P0 ;  /* 0x00000001ff007807 */ /* 0x000fe20000000000 */
[----:B------:R-:W-:Y:S01]  /*5160*/  UIADD3 UR20, UPT, UPT, UR13, UR63, URZ ;  /* 0x0000003f0d147290 */ /* 0x000fe2000fffe0ff */
[----:B------:R-:W-:Y:S01]  /*5170*/  IMAD.U32 R8, RZ, RZ, UR5 ;  /* 0x00000005ff087e24 */ /* 0x000fe2000f8e00ff */
[----:B------:R-:W-:Y:S01]  /*5180*/  LOP3.LUT R15, R15, 0x1, RZ, 0x3c, !PT ;  /* 0x000000010f0f7812 */ /* 0x000fe200078e3cff */
[----:B------:R-:W-:Y:S01]  /*5190*/  UPLOP3.LUT UP3, UPT, UPT, UPT, UPT, 0x80, 0x8 ;  /* 0x000000000008789c */ /* 0x000fe20003f6f070 */
[----:B------:R-:W-:Y:S01]  /*51a0*/  LOP3.LUT R13, R13, R0, RZ, 0x3c, !PT ;  /* 0x000000000d0d7212 */ /* 0x000fe200078e3cff */
[----:B------:R-:W-:Y:S01]  /*51b0*/  UIADD3 UR16, UPT, UPT, UR14, UR16, URZ ;  /* 0x000000100e107290 */ /* 0x000fe2000fffe0ff */
[----:B------:R-:W-:Y:S01]  /*51c0*/  SEL R14, R14, RZ, P0 ;  /* 0x000000ff0e0e7207 */ /* 0x000fe20000000000 */
[----:B------:R-:W-:Y:S01]  /*51d0*/  UMOV UR36, UR29 ;  /* 0x0000001d00247c82 */ /* 0x000fe20008000000 */
[----:B------:R-:W-:Y:S01]  /*51e0*/  IMAD.U32 R9, RZ, RZ, UR4 ;  /* 0x00000004ff097e24 */ /* 0x000fe2000f8e00ff */
[----:B------:R-:W-:Y:S04]  /*51f0*/  @!P1 R2UR UR4, R8 ;  /* 0x00000000080492ca */ /* 0x000fe800000e0000 */
[----:B------:R-:W-:Y:S11]  /*5200*/  @!P1 R2UR UR5, R9 ;  /* 0x00000000090592ca */ /* 0x000ff600000e0000 */
[----:B------:R-:W-:Y:S02]  /*5210*/  @!UPT UIADD3 URZ, UPT, UPT, URZ, URZ, URZ ;  /* 0x000000fffffff290 */ /* 0x000fe4000fffe0ff */
[----:B------:R2:W-:Y:S01]  /*5220*/  @!UP0 UTMALDG.3D [UR8], [UR4], desc[UR6] ;  /* 0x00000608040085b4 */ /* 0x0005e20008011000 */
[----:B------:R2:W-:Y:S01]  /*5230*/  @!P1 SYNCS.ARRIVE.TRANS64.RED.A0TR RZ, [UR21+0x48], R7 ;  /* 0x00004807ffff99a7 */ /* 0x0005e20008300415 */
[----:B------:R-:W-:Y:S01]  /*5240*/  SYNCS.ARRIVE.TRANS64.RED.A1T0 RZ, [UR37], RZ ;  /* 0x000000ffffff79a7 */ /* 0x000fe20008100425 */
[----:B------:R-:W-:Y:S05]  /*5250*/  BRA.U UP1, `(.L_x_93) ;  /* 0xfffffff101687547 */ /* 0x000fea000b83ffff */
[----:B------:R-:W-:-:S04]  /*5260*/  SHF.L.U32 R3, R15, 0x1f, RZ ;  /* 0x0000001f0f037819 */ /* 0x000fc800000006ff */
[----:B------:R-:W3:Y:S02]  /*5270*/  SYNCS.PHASECHK.TRANS64.TRYWAIT P0, [UR21+0x50], R3 ;  /* 0x00005003ff0075a7 */ /* 0x000ee40008001115 */
[----:B---3--:R-:W-:Y:S05]  /*5280*/  @!P0 BRA `(.L_x_94) ;  /* 0x0000006c00e08947 */ /* 0x008fea0003800000 */
.L_x_181:
[----:B------:R-:W4:Y:S02]  /*5290*/  SYNCS.PHASECHK.TRANS64.TRYWAIT P0, [UR21+0x58], R3 ;  /* 0x00005803ff0075a7 */ /* 0x000f240008001115 */
[----:B----4-:R-:W-:Y:S05]  /*52a0*/  @!P0 BRA `(.L_x_95) ;  /* 0x0000006c00f08947 */ /* 0x010fea0003800000 */
.L_x_183:
[----:B------:R-:W4:Y:S02]  /*52b0*/  SYNCS.PHASECHK.TRANS64.TRYWAIT P0, [UR21+0x60], R3 ;  /* 0x00006003ff0075a7 */ /* 0x000f240008001115 */
[----:B----4-:R-:W-:Y:S05]  /*52c0*/  @!P0 BRA `(.L_x_96) ;  /* 0x0000007000008947 */ /* 0x010fea0003800000 */
.L_x_185:
[----:B---3--:R-:W-:-:S07]  /*52d0*/  MOV R0, UR21 ;  /* 0x0000001500007c02 */ /* 0x008fce0008000f00 */
.L_x_97:
[----:B---3--:R-:W-:-:S04]  /*52e0*/  SHF.L.U32 R3, R15, 0x1f, RZ ;  /* 0x0000001f0f037819 */ /* 0x008fc800000006ff */
[----:B------:R3:W4:Y:S03]  /*52f0*/  SYNCS.PHASECHK.TRANS64.TRYWAIT P0, [R0+URZ+0x68], R3 ;  /* 0x00006803000075a7 */ /* 0x00072600080011ff */
[----:B----4-:R-:W-:Y:S05]  /*5300*/  @!P0 NANOSLEEP.SYNCS 0x989680 ;  /* 0x009896800000895d */ /* 0x010fea0003900000 */
[----:B------:R-:W4:Y:S02]  /*5310*/  @!P0 SYNCS.PHASECHK.TRANS64 P0, [R0+URZ+0x68], R3 ;  /* 0x00006803000085a7 */ /* 0x000f2400080010ff */
[----:B-12-4-:R-:W-:Y:S05]  /*5320*/  @P0 EXIT ;  /* 0x000000000000094d */ /* 0x016fea0003800000 */
[----:B------:R-:W-:Y:S05]  /*5330*/  BRA `(.L_x_97) ;  /* 0xfffffffc00e87947 */ /* 0x000fea000383ffff */
.L_x_82:
[----:B------:R-:W-:-:S06]  /*5340*/  UISETP.GE.AND UP0, UPT, UR17, 0x4, UPT ;  /* 0x000000041100788c */ /* 0x000fcc000bf06270 */
[----:B------:R-:W-:-:S13]  /*5350*/  PLOP3.LUT P0, PT, PT, PT, UP0, 0x80, 0x8 ;  /* 0x000000000008781c */ /* 0x000fda0003f0f008 */
[----:B------:R-:W-:Y:S05]  /*5360*/  @!P0 EXIT ;  /* 0x000000000000894d */ /* 0x000fea0003800000 */
[----:B------:R-:W-:Y:S01]  /*5370*/  BAR.SYNC.DEFER_BLOCKING 0x6, 0xa0 ;  /* 0x0182800000007b1d */ /* 0x000fe20000010000 */
[C---:B------:R-:W-:Y:S01]  /*5380*/  IMAD.SHL.U32 R3, R160.reuse, 0x40, RZ ;  /* 0x00000040a0037824 */ /* 0x040fe200078e00ff */
[C---:B------:R-:W-:Y:S01]  /*5390*/  LOP3.LUT R145, R160.reuse, 0x1, RZ, 0xc0, !PT ;  /* 0x00000001a0917812 */ /* 0x040fe200078ec0ff */
[C---:B------:R-:W-:Y:S02]  /*53a0*/  IMAD.U32 R69, R160.reuse, 0x10000, RZ ;  /* 0x00010000a0457824 */ /* 0x040fe400078e00ff */
[----:B------:R-:W-:Y:S02]  /*53b0*/  HFMA2 R157, -RZ, RZ, 0, 5.9604644775390625e-08 ;  /* 0x00000001ff9d7431 */ /* 0x000fe400000001ff */
[C---:B------:R-:W-:Y:S01]  /*53c0*/  IMAD.SHL.U32 R144, R160.reuse, 0x8, RZ ;  /* 0x00000008a0907824 */ /* 0x040fe200078e00ff */
[----:B------:R-:W-:Y:S01]  /*53d0*/  UMOV UR44, 0x400 ;  /* 0x00000400002c7882 */ /* 0x000fe20000000000 */
[----:B------:R-:W1:Y:S01]  /*53e0*/  LDCU.64 UR4, c[0x0][0x890] ;  /* 0x00011200ff0477ac */ /* 0x000e620008000a00 */
[----:B------:R-:W2:Y:S01]  /*53f0*/  LDC.64 R142, c[0x0][0x8b0] ;  /* 0x00022c00ff8e7b82 */ /* 0x000ea20000000a00 */
[----:B------:R-:W-:Y:S01]  /*5400*/  ISETP.NE.U32.AND P0, PT, R145, 0x1, PT ;  /* 0x000000019100780c */ /* 0x000fe20003f05070 */
[----:B------:R-:W-:Y:S01]  /*5410*/  IMAD.MOV.U32 R159, RZ, RZ, 0x2 ;  /* 0x00000002ff9f7424 */ /* 0x000fe200078e00ff */
[----:B------:R-:W-:Y:S01]  /*5420*/  ULEA UR44, UR47, UR44, 0x18 ;  /* 0x0000002c2f2c7291 */ /* 0x000fe2000f8ec0ff */
[----:B------:R-:W-:Y:S01]  /*5430*/  LOP3.LUT R7, R3, 0x1c0, RZ, 0xc0, !PT ;  /* 0x000001c003077812 */ /* 0x000fe200078ec0ff */
[----:B------:R-:W-:Y:S01]  /*5440*/  IMAD.MOV.U32 R158, RZ, RZ, 0x4 ;  /* 0x00000004ff9e7424 */ /* 0x000fe200078e00ff */
[----:B------:R-:W-:Y:S01]  /*5450*/  LOP3.LUT R69, R69, 0x600000, RZ, 0xc0, !PT ;  /* 0x0060000045457812 */ /* 0x000fe200078ec0ff */
[----:B------:R-:W-:Y:S01]  /*5460*/  IMAD.MOV.U32 R68, RZ, RZ, RZ ;  /* 0x000000ffff447224 */ /* 0x000fe200078e00ff */
[----:B------:R-:W3:Y:S01]  /*5470*/  LDC.64 R140, c[0x0][0x8a8] ;  /* 0x00022a00ff8c7b82 */ /* 0x000ee20000000a00 */
[----:B------:R-:W-:Y:S01]  /*5480*/  R2P PR, R160, 0x6 ;  /* 0x00000006a0007804 */ /* 0x000fe20000000000 */
[----:B------:R-:W-:Y:S01]  /*5490*/  IMAD.MOV.U32 R156, RZ, RZ, RZ ;  /* 0x000000ffff9c7224 */ /* 0x000fe200078e00ff */
[----:B------:R-:W-:Y:S01]  /*54a0*/  LOP3.LUT R144, R7, 0x38, R144, 0xf8, !PT ;  /* 0x0000003807907812 */ /* 0x000fe200078ef890 */
[----:B------:R-:W-:Y:S01]  /*54b0*/  IMAD.MOV.U32 R152, RZ, RZ, RZ ;  /* 0x000000ffff987224 */ /* 0x000fe200078e00ff */
[----:B------:R-:W-:Y:S01]  /*54c0*/  P2R R2, PR, RZ, 0x1 ;  /* 0x00000001ff027803 */ /* 0x000fe20000000000 */
[----:B------:R-:W4:Y:S01]  /*54d0*/  LDCU UR60, c[0x0][0x370] ;  /* 0x00006e00ff3c77ac */ /* 0x000f220008000800 */
[----:B------:R-:W-:Y:S01]  /*54e0*/  LOP3.LUT R144, R144, 0x1e00, R3, 0xf8, !PT ;  /* 0x00001e0090907812 */ /* 0x000fe200078ef803 */
[----:B------:R-:W4:Y:S01]  /*54f0*/  LDS R0, [UR44+0x110] ;  /* 0x0001102cff007984 */ /* 0x000f220008000800 */
[----:B-1----:R-:W-:Y:S01]  /*5500*/  MOV R162, UR4 ;  /* 0x0000000400a27c02 */ /* 0x002fe20008000f00 */
[----:B------:R-:W-:Y:S01]  /*5510*/  UIADD3 UR4, UPT, UPT, UR44, 0x400, URZ ;  /* 0x000004002c047890 */ /* 0x000fe2000fffe0ff */
[----:B------:R-:W-:Y:S01]  /*5520*/  IMAD.U32 R161, RZ, RZ, UR5 ;  /* 0x00000005ffa17e24 */ /* 0x000fe2000f8e00ff */
[----:B------:R-:W-:Y:S01]  /*5530*/  LOP3.LUT R160, R160, 0x60, RZ, 0xc0, !PT ;  /* 0x00000060a0a07812 */ /* 0x000fe200078ec0ff */
[----:B------:R-:W1:Y:S01]  /*5540*/  LDCU UR43, c[0x0][0xb0c] ;  /* 0x00016180ff2b77ac */ /* 0x000e620008000800 */
[----:B------:R-:W-:-:S02]  /*5550*/  MOV R155, RZ ;  /* 0x000000ff009b7202 */ /* 0x000fc40000000f00 */
[----:B------:R-:W-:Y:S01]  /*5560*/  SEL R159, R159, 0xfffffffe, !P1 ;  /* 0xfffffffe9f9f7807 */ /* 0x000fe20004800000 */
[----:B------:R-:W-:Y:S01]  /*5570*/  IMAD.U32 R150, RZ, RZ, UR4 ;  /* 0x00000004ff967e24 */ /* 0x000fe2000f8e00ff */
[----:B------:R-:W-:Y:S01]  /*5580*/  SEL R158, R158, 0xfffffffc, !P2 ;  /* 0xfffffffc9e9e7807 */ /* 0x000fe20005000000 */
[----:B------:R-:W1:Y:S01]  /*5590*/  LDCU UR39, c[0x0][0xb30] ;  /* 0x00016600ff2777ac */ /* 0x000e620008000800 */
[----:B------:R-:W1:Y:S01]  /*55a0*/  LDCU.64 UR54, c[0x0][0x888] ;  /* 0x00011100ff3677ac */ /* 0x000e620008000a00 */
[----:B------:R-:W1:Y:S01]  /*55b0*/  LDCU.64 UR40, c[0x0][0xb28] ;  /* 0x00016500ff2877ac */ /* 0x000e620008000a00 */
[----:B------:R-:W1:Y:S01]  /*55c0*/  LDCU.128 UR56, c[0x0][0xb10] ;  /* 0x00016200ff3877ac */ /* 0x000e620008000c00 */
[----:B------:R-:W1:Y:S01]  /*55d0*/  LDCU UR53, c[0x0][0x374] ;  /* 0x00006e80ff3577ac */ /* 0x000e620008000800 */
[----:B------:R-:W-:Y:S01]  /*55e0*/  UMOV UR52, URZ ;  /* 0x000000ff00347c82 */ /* 0x000fe20008000000 */
[----:B------:R-:W-:Y:S01]  /*55f0*/  UMOV UR46, URZ ;  /* 0x000000ff002e7c82 */ /* 0x000fe20008000000 */
[----:B-1234-:R-:W-:-:S07]  /*5600*/  IMAD.IADD R69, R0, 0x1, R69 ;  /* 0x0000000100457824 */ /* 0x01efce00078e0245 */
.L_x_141:
[C---:B------:R-:W-:Y:S02]  /*5610*/  LEA R3, R152.reuse, UR44, 0x3 ;  /* 0x0000002c98037c11 */ /* 0x040fe4000f8e18ff */
[----:B------:R-:W-:Y:S02]  /*5620*/  SHF.L.U32 R0, R155, 0x1f, RZ ;  /* 0x0000001f9b007819 */ /* 0x000fe400000006ff */
[----:B-1----:R-:W-:Y:S02]  /*5630*/  LEA R5, R152, UR44, 0x4 ;  /* 0x0000002c98057c11 */ /* 0x002fe4000f8e20ff */
[----:B------:R-:W1:Y:S02]  /*5640*/  SYNCS.PHASECHK.TRANS64.TRYWAIT P0, [R3+URZ+0x80], R0 ;  /* 0x00008000030075a7 */ /* 0x000e6400080011ff */
[----:B-1----:R-:W-:Y:S05]  /*5650*/  @!P0 BRA `(.L_x_98) ;  /* 0x0000006c00348947 */ /* 0x002fea0003800000 */
.L_x_186:
        /* <DEDUP_REMOVED lines=11> */
[----:B------:R-:W-:Y:S01]  /*5710*/  PLOP3.LUT P0, PT, PT, PT, UP1, 0x80, 0x8 ;  /* 0x000000000008781c */ /* 0x000fe20003f0f018 */
[----:B------:R-:W-:Y:S11]  /*5720*/  UP2UR UR62, UPR, URZ, 0x2 ;  /* 0x00000002ff3e7883 */ /* 0x000ff60008000000 */
[----:B------:R-:W-:Y:S01]  /*5730*/  @!UPT UIADD3 URZ, UPT, UPT, URZ, URZ, URZ ;  /* 0x000000fffffff290 */ /* 0x000fe2000fffe0ff */
[----:B-1----:R-:W-:Y:S02]  /*5740*/  @P0 SHF.R.U32.HI R0, RZ, 0x10, R5 ;  /* 0x00000010ff000819 */ /* 0x002fe40000011605 */
        /* <DEDUP_REMOVED lines=12> */
[----:B------:R-:W2:Y:S01]  /*5810*/  LDCU UR12, c[0x0][0xb20] ;  /* 0x00016400ff0c77ac */ /* 0x000ea20008000800 */
[----:B------:R-:W-:Y:S02]  /*5820*/  UIMAD.WIDE.U32 UR4, UR53, UR59, URZ ;  /* 0x0000003b350472a5 */ /* 0x000fe4000f8e00ff */
[----:B------:R-:W-:Y:S02]  /*5830*/  UIMAD.WIDE.U32 UR6, UR60, UR56, URZ ;  /* 0x000000383c0672a5 */ /* 0x000fe4000f8e00ff */
[----:B------:R-:W-:Y:S02]  /*5840*/  UISETP.NE.AND UP0, UPT, UR58, 0x1, UPT ;  /* 0x000000013a00788c */ /* 0x000fe4000bf05270 */
[----:B------:R-:W-:Y:S02]  /*5850*/  UIMAD.WIDE.U32 UR8, UR37, UR59, URZ ;  /* 0x0000003b250872a5 */ /* 0x000fe4000f8e00ff */
[----:B------:R-:W-:Y:S02]  /*5860*/  UIMAD.WIDE.U32 UR10, UR38, UR56, URZ ;  /* 0x00000038260a72a5 */ /* 0x000fe4000f8e00ff */
[----:B------:R-:W-:Y:S02]  /*5870*/  UISETP.NE.AND UP1, UPT, UR43, 0x1, UPT ;  /* 0x000000012b00788c */ /* 0x000fe4000bf25270 */
[----:B------:R-:W-:Y:S01]  /*5880*/  UISETP.NE.AND UP2, UPT, UR42, 0x1, UPT ;  /* 0x000000012a00788c */ /* 0x000fe2000bf45270 */
[----:B------:R-:W-:Y:S02]  /*5890*/  UMOV UR4, UR5 ;  /* 0x0000000500047c82 */ /* 0x000fe40008000000 */
[----:B--2---:R-:W-:Y:S03]  /*58a0*/  USHF.R.U32.HI UR5, URZ, UR12, UR4 ;  /* 0x0000000cff057299 */ /* 0x004fe60008011604 */
[----:B------:R-:W-:Y:S02]  /*58b0*/  UMOV UR4, UR7 ;  /* 0x0000000700047c82 */ /* 0x000fe40008000000 */
[----:B------:R-:W-:Y:S02]  /*58c0*/  USHF.R.U32.HI UR7, URZ, UR57, UR4 ;  /* 0x00000039ff077299 */ /* 0x000fe40008011604 */
[----:B------:R-:W-:Y:S02]  /*58d0*/  USEL UR4, UR53, UR5, !UP0 ;  /* 0x0000000535047287 */ /* 0x000fe4000c000000 */
[----:B------:R-:W-:Y:S01]  /*58e0*/  USEL UR7, UR60, UR7, !UP1 ;  /* 0x000000073c077287 */ /* 0x000fe2000c800000 */
[----:B------:R-:W-:Y:S01]  /*58f0*/  UMOV UR5, UR9 ;  /* 0x0000000900057c82 */ /* 0x000fe20008000000 */
[----:B------:R-:W-:Y:S02]  /*5900*/  UIMAD.WIDE.U32 UR8, UR4, UR40, URZ ;  /* 0x00000028040872a5 */ /* 0x000fe4000f8e00ff */
[----:B------:R-:W-:Y:S03]  /*5910*/  USHF.R.U32.HI UR6, URZ, UR12, UR5 ;  /* 0x0000000cff067299 */ /* 0x000fe60008011605 */
[----:B------:R-:W-:Y:S01]  /*5920*/  UMOV UR5, UR11 ;  /* 0x0000000b00057c82 */ /* 0x000fe20008000000 */
[----:B------:R-:W-:Y:S02]  /*5930*/  UIMAD.WIDE.U32 UR10, UR7, UR40, URZ ;  /* 0x00000028070a72a5 */ /* 0x000fe4000f8e00ff */
[----:B------:R-:W-:Y:S02]  /*5940*/  USHF.R.U32.HI UR12, URZ, UR57, UR5 ;  /* 0x00000039ff0c7299 */ /* 0x000fe40008011605 */
[----:B------:R-:W-:Y:S01]  /*5950*/  USEL UR6, UR37, UR6, !UP0 ;  /* 0x0000000625067287 */ /* 0x000fe2000c000000 */
[----:B------:R-:W-:Y:S02]  /*5960*/  UMOV UR5, UR9 ;  /* 0x0000000900057c82 */ /* 0x000fe40008000000 */
[----:B------:R-:W-:Y:S01]  /*5970*/  UMOV UR10, UR11 ;  /* 0x0000000b000a7c82 */ /* 0x000fe20008000000 */
[----:B------:R-:W-:Y:S02]  /*5980*/  @UP2 USHF.R.U32.HI UR4, URZ, UR41, UR5 ;  /* 0x00000029ff042299 */ /* 0x000fe40008011605 */
[----:B------:R-:W-:Y:S02]  /*5990*/  @UP2 USHF.R.U32.HI UR7, URZ, UR41, UR10 ;  /* 0x00000029ff072299 */ /* 0x000fe4000801160a */
[----:B------:R-:W-:Y:S02]  /*59a0*/  UIMAD UR4, UR42, UR4, URZ ;  /* 0x000000042a0472a4 */ /* 0x000fe4000f8e02ff */
        /* <DEDUP_REMOVED lines=8> */
[----:B------:R-:W-:Y:S02]  /*5a30*/  USEL UR11, UR6, UR4, !UP2 ;  /* 0x00000004060b7287 */ /* 0x000fe4000d000000 */
[----:B------:R-:W-:Y:S02]  /*5a40*/  UIADD3 UR8, UPT, UPT, -UR5, URZ, URZ ;  /* 0x000000ff05087290 */ /* 0x000fe4000fffe1ff */
[----:B------:R-:W-:Y:S01]  /*5a50*/  UIADD3 UR10, UPT, UPT, -UR11, URZ, URZ ;  /* 0x000000ff0b0a7290 */ /* 0x000fe2000fffe1ff */
[----:B------:R-:W-:Y:S01]  /*5a60*/  @!UP0 UMOV UR4, UR9 ;  /* 0x0000000900048c82 */ /* 0x000fe20008000000 */
[----:B------:R-:W-:Y:S02]  /*5a70*/  UIADD3 UR9, UPT, UPT, -UR6, URZ, URZ ;  /* 0x000000ff06097290 */ /* 0x000fe4000fffe1ff */
[----:B------:R-:W-:Y:S02]  /*5a80*/  @!UP0 USHF.R.U32.HI UR4, URZ, UR41, UR4 ;  /* 0x00000029ff048299 */ /* 0x000fe40008011604 */
[----:B------:R-:W-:Y:S02]  /*5a90*/  UIMAD UR10, UR42, UR10, UR6 ;  /* 0x0000000a2a0a72a4 */ /* 0x000fe4000f8e0206 */
[----:B------:R-:W-:Y:S04]  /*5aa0*/  @!UP0 USEL UR4, UR5, UR4, !UP2 ;  /* 0x0000000405048287 */ /* 0x000fe8000d000000 */
[----:B------:R-:W-:Y:S02]  /*5ab0*/  @!UP0 UIMAD UR10, UR7, UR10, UR4 ;  /* 0x0000000a070a82a4 */ /* 0x000fe4000f8e0204 */
[----:B------:R-:W-:Y:S02]  /*5ac0*/  @!UP0 UIADD3 UR11, UPT, UPT, UR11, -UR4, URZ ;  /* 0x800000040b0b8290 */ /* 0x000fe4000fffe0ff */
[----:B------:R-:W-:Y:S02]  /*5ad0*/  UIMAD UR7, UR43, UR8, UR38 ;  /* 0x000000082b0772a4 */ /* 0x000fe4000f8e0226 */
[----:B------:R-:W-:Y:S02]  /*5ae0*/  @!UP0 UIMAD UR6, UR11, UR42, UR5 ;  /* 0x0000002a0b0682a4 */ /* 0x000fe4000f8e0205 */
[----:B------:R-:W-:Y:S01]  /*5af0*/  UIMAD UR4, UR58, UR9, UR37 ;  /* 0x000000093a0472a4 */ /* 0x000fe2000f8e0225 */
[----:B------:R-:W-:Y:S02]  /*5b00*/  @!UP0 UMOV UR5, UR10 ;  /* 0x0000000a00058c82 */ /* 0x000fe40008000000 */
[----:B------:R-:W-:Y:S02]  /*5b10*/  UIMAD UR38, UR5, UR43, UR7 ;  /* 0x0000002b052672a4 */ /* 0x000fe4000f8e0207 */
[----:B------:R-:W-:Y:S11]  /*5b20*/  UIMAD UR37, UR6, UR58, UR4 ;  /* 0x0000003a062572a4 */ /* 0x000ff6000f8e0204 */
[----:B------:R-:W-:Y:S01]  /*5b30*/  @!UPT UIADD3 URZ, UPT, UPT, URZ, URZ, URZ ;  /* 0x000000fffffff290 */ /* 0x000fe2000fffe0ff */
.L_x_99:
[----:B------:R-:W-:Y:S01]  /*5b40*/  UISETP.NE.AND UP0, UPT, UR39, 0x1, UPT ;  /* 0x000000012700788c */ /* 0x000fe2000bf05270 */
[----:B------:R-:W-:Y:S01]  /*5b50*/  LOP3.LUT P0, RZ, R150, 0x3f0, RZ, 0xc0, !PT ;  /* 0x000003f096ff7812 */ /* 0x000fe2000780c0ff */
[----:B------:R-:W-:Y:S01]  /*5b60*/  USHF.L.U32 UR50, UR16, 0x7, URZ ;  /* 0x0000000710327899 */ /* 0x000fe200080006ff */
[----:B------:R-:W-:Y:S01]  /*5b70*/  BSSY.RECONVERGENT B6, `(.L_x_100) ;  /* 0x0000034000067945 */ /* 0x000fe20003800200 */
[----:B------:R-:W-:Y:S01]  /*5b80*/  USHF.L.U32 UR49, UR20, 0x8, URZ ;  /* 0x0000000814317899 */ /* 0x000fe200080006ff */
[----:B------:R-:W-:Y:S06]  /*5b90*/  IADD3 R152, PT, PT, R152, 0x1, RZ ;  /* 0x0000000198987810 */ /* 0x000fec0007ffe0ff */
[----:B------:R-:W2:Y:S01]  /*5ba0*/  @!UP0 LDCU.128 UR12, c[0x0][0xb10] ;  /* 0x00016200ff0c87ac */ /* 0x000ea20008000c00 */
[----:B------:R-:W3:Y:S01]  /*5bb0*/  @!UP0 LDCU UR5, c[0x0][0xb0c] ;  /* 0x00016180ff0587ac */ /* 0x000ee20008000800 */
[----:B------:R-:W4:Y:S01]  /*5bc0*/  @!UP0 LDCU UR10, c[0x0][0xb20] ;  /* 0x00016400ff0a87ac */ /* 0x000f220008000800 */
[----:B--2---:R-:W-:Y:S02]  /*5bd0*/  UIMAD.WIDE.U32 UR8, UR38, UR12, URZ ;  /* 0x0000000c260872a5 */ /* 0x004fe4000f8e00ff */
[----:B------:R-:W-:Y:S02]  /*5be0*/  UIMAD.WIDE.U32 UR6, UR37, UR15, URZ ;  /* 0x0000000f250672a5 */ /* 0x000fe4000f8e00ff */
[----:B------:R-:W-:Y:S03]  /*5bf0*/  @!UP0 UISETP.NE.AND UP1, UPT, UR14, 0x1, UPT ;  /* 0x000000010e00888c */ /* 0x000fe6000bf25270 */
[----:B------:R-:W-:Y:S01]  /*5c00*/  @!UP0 UMOV UR4, UR9 ;  /* 0x0000000900048c82 */ /* 0x000fe20008000000 */
[----:B---3--:R-:W-:Y:S02]  /*5c10*/  @!UP0 UISETP.NE.AND UP2, UPT, UR5, 0x1, UPT ;  /* 0x000000010500888c */ /* 0x008fe4000bf45270 */
[----:B------:R-:W-:Y:S01]  /*5c20*/  @!UP0 USHF.R.U32.HI UR4, URZ, UR13, UR4 ;  /* 0x0000000dff048299 */ /* 0x000fe20008011604 */
[----:B------:R-:W-:Y:S02]  /*5c30*/  @!UP0 UMOV UR6, UR7 ;  /* 0x0000000700068c82 */ /* 0x000fe40008000000 */
[----:B----4-:R-:W-:Y:S02]  /*5c40*/  @!UP0 USHF.R.U32.HI UR6, URZ, UR10, UR6 ;  /* 0x0000000aff068299 */ /* 0x010fe40008011606 */
[----:B------:R-:W-:Y:S02]  /*5c50*/  @!UP0 USEL UR7, UR38, UR4, !UP2 ;  /* 0x0000000426078287 */ /* 0x000fe4000d000000 */
[----:B------:R-:W-:Y:S04]  /*5c60*/  @!UP0 USEL UR6, UR37, UR6, !UP1 ;  /* 0x0000000625068287 */ /* 0x000fe8000c800000 */
[----:B------:R-:W-:Y:S02]  /*5c70*/  @!UP0 UIADD3 UR4, UPT, UPT, -UR7, UR6, URZ ;  /* 0x0000000607048290 */ /* 0x000fe4000fffe1ff */
[----:B------:R-:W-:Y:S02]  /*5c80*/  @!UP0 UIADD3 UR6, UPT, UPT, UR7, -UR6, URZ ;  /* 0x8000000607068290 */ /* 0x000fe4000fffe0ff */
[----:B------:R-:W-:Y:S02]  /*5c90*/  @!UP0 UIMAD UR38, UR4, UR5, UR38 ;  /* 0x00000005042682a4 */ /* 0x000fe4000f8e0226 */
[----:B------:R-:W-:Y:S01]  /*5ca0*/  @!UP0 UIMAD UR37, UR6, UR14, UR37 ;  /* 0x0000000e062582a4 */ /* 0x000fe2000f8e0225 */
[----:B------:R-:W-:Y:S11]  /*5cb0*/  @!P0 BRA `(.L_x_101) ;  /* 0x00000000007c8947 */ /* 0x000ff60003800000 */
[----:B------:R-:W2:Y:S01]  /*5cc0*/  LDCU.64 UR8, c[0x4][0x80] ;  /* 0x01001000ff0877ac */ /* 0x000ea20008000a00 */
[----:B------:R-:W-:Y:S01]  /*5cd0*/  MOV R2, 0x0 ;  /* 0x0000000000027802 */ /* 0x000fe20000000f00 */
[----:B------:R-:W-:Y:S02]  /*5ce0*/  HFMA2 R12, -RZ, RZ, 0, 5.9604644775390625e-08 ;  /* 0x00000001ff0c7431 */ /* 0x000fe400000001ff */
[----:B------:R-:W-:Y:S01]  /*5cf0*/  IMAD.MOV.U32 R8, RZ, RZ, 0x70 ;  /* 0x00000070ff087424 */ /* 0x000fe200078e00ff */
[----:B------:R3:W4:Y:S01]  /*5d00*/  LDC.64 R14, c[0x4][R2] ;  /* 0x01000000020e7b82 */ /* 0x0007220000000a00 */
[----:B------:R-:W1:Y:S01]  /*5d10*/  LDCU.64 UR6, c[0x4][0x88] ;  /* 0x01001100ff0677ac */ /* 0x000e620008000a00 */
[----:B------:R-:W-:Y:S01]  /*5d20*/  IMAD.MOV.U32 R13, RZ, RZ, RZ ;  /* 0x000000ffff0d7224 */ /* 0x000fe200078e00ff */
[----:B------:R-:W1:Y:S01]  /*5d30*/  LDCU.64 UR4, c[0x4][0x8] ;  /* 0x01000100ff0477ac */ /* 0x000e620008000a00 */
[----:B--2---:R-:W-:Y:S01]  /*5d40*/  MOV R5, UR9 ;  /* 0x0000000900057c02 */ /* 0x004fe20008000f00 */
[----:B------:R-:W-:Y:S01]  /*5d50*/  IMAD.U32 R4, RZ, RZ, UR8 ;  /* 0x00000008ff047e24 */ /* 0x000fe2000f8e00ff */
[----:B-1----:R-:W-:Y:S01]  /*5d60*/  MOV R7, UR7 ;  /* 0x0000000700077c02 */ /* 0x002fe20008000f00 */
[----:B------:R-:W-:Y:S01]  /*5d70*/  IMAD.U32 R6, RZ, RZ, UR6 ;  /* 0x00000006ff067e24 */ /* 0x000fe2000f8e00ff */
[----:B------:R-:W-:Y:S01]  /*5d80*/  MOV R11, UR5 ;  /* 0x00000005000b7c02 */ /* 0x000fe20008000f00 */
[----:B------:R-:W-:Y:S02]  /*5d90*/  IMAD.U32 R10, RZ, RZ, UR4 ;  /* 0x00000004ff0a7e24 */ /* 0x000fe4000f8e00ff */
[----:B------:R-:W-:Y:S07]  /*5da0*/  LEPC R20, `(.L_x_102) ;  /* 0x000000001014794e */ /* 0x000fee0000000000 */
[----:B---345:R-:W-:Y:S05]  /*5db0*/  CALL.ABS.NOINC R14 ;  /* 0x000000000e007343 */ /* 0x038fea0003c00000 */
.L_x_102:
[----:B------:R-:W1:Y:S01]  /*5dc0*/  LDCU.64 UR8, c[0x4][0x80] ;  /* 0x01001000ff0877ac */ /* 0x000e620008000a00 */
[----:B------:R-:W2:Y:S01]  /*5dd0*/  LDC.64 R2, c[0x4][R2] ;  /* 0x0100000002027b82 */ /* 0x000ea20000000a00 */
[----:B------:R-:W-:Y:S02]  /*5de0*/  HFMA2 R12, -RZ, RZ, 0, 5.9604644775390625e-08 ;  /* 0x00000001ff0c7431 */ /* 0x000fe400000001ff */
[----:B------:R-:W-:Y:S02]  /*5df0*/  IMAD.MOV.U32 R8, RZ, RZ, 0x70 ;  /* 0x00000070ff087424 */ /* 0x000fe400078e00ff */
[----:B------:R-:W-:Y:S01]  /*5e00*/  IMAD.MOV.U32 R13, RZ, RZ, RZ ;  /* 0x000000ffff0d7224 */ /* 0x000fe200078e00ff */
[----:B------:R-:W3:Y:S01]  /*5e10*/  LDCU.64 UR6, c[0x4][0x88] ;  /* 0x01001100ff0677ac */ /* 0x000ee20008000a00 */
[----:B------:R-:W4:Y:S01]  /*5e20*/  LDCU.64 UR4, c[0x4][0x8] ;  /* 0x01000100ff0477ac */ /* 0x000f220008000a00 */
[----:B-1----:R-:W-:Y:S02]  /*5e30*/  MOV R4, UR8 ;  /* 0x0000000800047c02 */ /* 0x002fe40008000f00 */
[----:B------:R-:W-:Y:S02]  /*5e40*/  MOV R5, UR9 ;  /* 0x0000000900057c02 */ /* 0x000fe40008000f00 */
[----:B---3--:R-:W-:Y:S01]  /*5e50*/  MOV R7, UR7 ;  /* 0x0000000700077c02 */ /* 0x008fe20008000f00 */
[----:B------:R-:W-:Y:S01]  /*5e60*/  IMAD.U32 R6, RZ, RZ, UR6 ;  /* 0x00000006ff067e24 */ /* 0x000fe2000f8e00ff */
[----:B----4-:R-:W-:Y:S01]  /*5e70*/  MOV R11, UR5 ;  /* 0x00000005000b7c02 */ /* 0x010fe20008000f00 */
[----:B------:R-:W-:Y:S02]  /*5e80*/  IMAD.U32 R10, RZ, RZ, UR4 ;  /* 0x00000004ff0a7e24 */ /* 0x000fe4000f8e00ff */
[----:B------:R-:W-:Y:S07]  /*5e90*/  LEPC R20, `(.L_x_101) ;  /* 0x000000001014794e */ /* 0x000fee0000000000 */
[----:B--2---:R-:W-:Y:S05]  /*5ea0*/  CALL.ABS.NOINC R2 ;  /* 0x0000000002007343 */ /* 0x004fea0003c00000 */
.L_x_101:
[----:B------:R-:W-:Y:S05]  /*5eb0*/  BSYNC.RECONVERGENT B6 ;  /* 0x0000000000067941 */ /* 0x000fea0003800200 */
.L_x_100:
[----:B------:R-:W-:Y:S02]  /*5ec0*/  R2UR UR6, R149 ;  /* 0x00000000950672ca */ /* 0x000fe400000e0000 */
[----:B------:R-:W-:Y:S02]  /*5ed0*/  R2UR UR5, R162 ;  /* 0x00000000a20572ca */ /* 0x000fe400000e0000 */
[----:B------:R-:W-:Y:S02]  /*5ee0*/  R2UR UR4, R161 ;  /* 0x00000000a10472ca */ /* 0x000fe400000e0000 */
[----:B------:R-:W-:Y:S02]  /*5ef0*/  ISETP.NE.U32.AND P4, PT, R142, RZ, PT ;  /* 0x000000ff8e00720c */ /* 0x000fe40003f85070 */
[----:B------:R-:W-:Y:S02]  /*5f00*/  ISETP.NE.U32.AND P2, PT, RZ, UR54, PT ;  /* 0x00000036ff007c0c */ /* 0x000fe4000bf45070 */
[----:B------:R-:W-:Y:S02]  /*5f10*/  ISETP.NE.AND.EX P4, PT, R143, RZ, PT, P4 ;  /* 0x000000ff8f00720c */ /* 0x000fe40003f85340 */
[----:B------:R-:W-:Y:S01]  /*5f20*/  ISETP.NE.AND.EX P2, PT, RZ, UR55, PT, P2 ;  /* 0x00000037ff007c0c */ /* 0x000fe2000bf45320 */
[----:B------:R-:W-:Y:S02]  /*5f30*/  UISETP.NE.AND UP2, UPT, UR6, URZ, UPT ;  /* 0x000000ff0600728c */ /* 0x000fe4000bf45270 */
[----:B------:R-:W-:Y:S04]  /*5f40*/  UISETP.NE.U32.AND UP0, UPT, UR5, URZ, UPT ;  /* 0x000000ff0500728c */ /* 0x000fe8000bf05070 */
[----:B------:R-:W-:Y:S01]  /*5f50*/  UISETP.NE.AND.EX UP1, UPT, UR4, URZ, UPT, UP0 ;  /* 0x000000ff0400728c */ /* 0x000fe2000bf25300 */
[----:B------:R-:W-:Y:S01]  /*5f60*/  PLOP3.LUT P1, PT, PT, PT, UP2, 0x80, 0x8 ;  /* 0x000000000008781c */ /* 0x000fe20003f2f028 */
[----:B------:R-:W-:Y:S03]  /*5f70*/  UPLOP3.LUT UP0, UPT, UPT, UPT, UPT, 0x40, 0x4 ;  /* 0x000000000004789c */ /* 0x000fe60003f0e870 */
[----:B------:R-:W-:Y:S06]  /*5f80*/  @UP2 UPLOP3.LUT UP0, UPT, UPT, UPT, UP1, 0x80, 0x8 ;  /* 0x000000000008289c */ /* 0x000fec0003f0f010 */
[----:B------:R-:W-:Y:S01]  /*5f90*/  PLOP3.LUT P0, PT, PT, PT, UP0, 0x80, 0x8 ;  /* 0x000000000008781c */ /* 0x000fe20003f0f008 */
[----:B------:R-:W-:Y:S01]  /*5fa0*/  @!UPT UIADD3 URZ, UPT, UPT, URZ, URZ, URZ ;  /* 0x000000fffffff290 */ /* 0x000fe2000fffe0ff */
[----:B------:R-:W-:Y:S11]  /*5fb0*/  BRA.U !UP1, `(.L_x_103) ;  /* 0x0000000109407547 */ /* 0x000ff6000b800000 */
[----:B------:R-:W-:Y:S01]  /*5fc0*/  UISETP.NE.U32.AND UP0, UPT, UR54, URZ, UPT ;  /* 0x000000ff3600728c */ /* 0x000fe2000bf05070 */
[----:B------:R-:W-:Y:S01]  /*5fd0*/  R2UR UR6, R162 ;  /* 0x00000000a20672ca */ /* 0x000fe200000e0000 */
[----:B------:R-:W2:Y:S01]  /*5fe0*/  LDCU.64 UR8, c[0x0][0x358] ;  /* 0x00006b00ff0877ac */ /* 0x000ea20008000a00 */
[----:B------:R-:W-:Y:S02]  /*5ff0*/  HFMA2 R146, -RZ, RZ, 0, 5.9604644775390625e-08 ;  /* 0x00000001ff927431 */ /* 0x000fe400000001ff */
[----:B-1----:R-:W-:Y:S01]  /*6000*/  IMAD.MOV.U32 R0, RZ, RZ, 0x1 ;  /* 0x00000001ff007424 */ /* 0x002fe200078e00ff */
[----:B------:R-:W-:Y:S06]  /*6010*/  UISETP.NE.AND.EX UP0, UPT, UR55, URZ, UPT, UP0 ;  /* 0x000000ff3700728c */ /* 0x000fec000bf05300 */
[----:B------:R-:W-:Y:S05]  /*6020*/  PLOP3.LUT P3, PT, PT, PT, UP0, 0x80, 0x8 ;  /* 0x000000000008781c */ /* 0x000fea0003f6f008 */
[----:B------:R-:W1:Y:S01]  /*6030*/  @UP0 LDCU.64 UR4, c[0x0][0x888] ;  /* 0x00011100ff0407ac */ /* 0x000e620008000a00 */
[----:B------:R-:W-:Y:S07]  /*6040*/  @UP0 UIMAD UR6, UR36, UR6, URZ ;  /* 0x00000006240602a4 */ /* 0x000fee000f8e02ff */
[----:B------:R-:W-:Y:S01]  /*6050*/  @!P3 PRMT R146, R0, 0x7610, R146 ;  /* 0x000076100092b816 */ /* 0x000fe20000000092 */
[----:B-1----:R-:W-:Y:S06]  /*6060*/  @UP0 UIMAD.WIDE UR4, UR6, 0x4, UR4 ;  /* 0x00000004060408a5 */ /* 0x002fec000f8e0204 */
[----:B------:R-:W-:Y:S02]  /*6070*/  IMAD.U32 R2, RZ, RZ, UR4 ;  /* 0x00000004ff027e24 */ /* 0x000fe4000f8e00ff */
[----:B------:R-:W-:Y:S03]  /*6080*/  IMAD.U32 R3, RZ, RZ, UR5 ;  /* 0x00000005ff037e24 */ /* 0x000fe6000f8e00ff */
[----:B------:R-:W1:Y:S02]  /*6090*/  @!UP0 LDCU UR4, c[0x0][0x880] ;  /* 0x00011000ff0487ac */ /* 0x000e640008000800 */
[----:B--2--5:R2:W5:Y:S02]  /*60a0*/  @P3 LDG.E R73, desc[UR8][R2.64] ;  /* 0x0000000802493981 */ /* 0x024564000c1e1900 */
[----:B-12---:R-:W-:Y:S02]  /*60b0*/  @!P3 MOV R73, UR4 ;  /* 0x000000040049bc02 */ /* 0x006fe40008000f00 */
.L_x_103:
[----:B------:R-:W-:Y:S05]  /*60c0*/  @!P4 BRA `(.L_x_104) ;  /* 0x000000000024c947 */ /* 0x000fea0003800000 */
[----:B------:R-:W-:Y:S01]  /*60d0*/  ISETP.NE.U32.AND P3, PT, R140, RZ, PT ;  /* 0x000000ff8c00720c */ /* 0x000fe20003f65070 */
[----:B------:R-:W2:Y:S03]  /*60e0*/  LDCU.64 UR4, c[0x0][0x358] ;  /* 0x00006b00ff0477ac */ /* 0x000ea60008000a00 */
[----:B------:R-:W-:Y:S11]  /*60f0*/  ISETP.NE.AND.EX P3, PT, R141, RZ, PT, P3 ;  /* 0x000000ff8d00720c */ /* 0x000ff60003f65330 */
[----:B------:R-:W-:Y:S02]  /*6100*/  @!UPT UIADD3 URZ, UPT, UPT, URZ, URZ, URZ ;  /* 0x000000fffffff290 */ /* 0x000fe4000fffe0ff */
[----:B------:R-:W3:Y:S01]  /*6110*/  @P3 LDC.64 R2, c[0x0][0x8a8] ;  /* 0x00022a00ff023b82 */ /* 0x000ee20000000a00 */
[----:B-1----:R-:W-:Y:S04]  /*6120*/  @P3 IMAD R0, R142, UR36, RZ ;  /* 0x000000248e003c24 */ /* 0x002fe8000f8e02ff */
[----:B---3--:R-:W-:Y:S05]  /*6130*/  @P3 IMAD.WIDE R2, R0, 0x4, R2 ;  /* 0x0000000400023825 */ /* 0x008fea00078e0202 */
[----:B--2--5:R2:W5:Y:S02]  /*6140*/  @P3 LDG.E R70, desc[UR4][R2.64] ;  /* 0x0000000402463981 */ /* 0x024564000c1e1900 */
[----:B--2---:R-:W3:Y:S02]  /*6150*/  @!P3 LDC R70, c[0x0][0x8a0] ;  /* 0x00022800ff46bb82 */ /* 0x004ee40000000800 */
.L_x_104:
[----:B-----5:R-:W-:Y:S01]  /*6160*/  FSETP.NEU.AND P3, PT, R73, RZ, PT ;  /* 0x000000ff4900720b */ /* 0x020fe20003f6d000 */
[----:B------:R-:W-:Y:S01]  /*6170*/  IMAD.SHL.U32 R165, R144, 0x2, RZ ;  /* 0x0000000290a57824 */ /* 0x000fe200078e00ff */
[----:B------:R-:W-:Y:S01]  /*6180*/  SEL R5, RZ, 0xffffffff, P2 ;  /* 0xffffffffff057807 */ /* 0x000fe20001000000 */
[----:B------:R-:W-:Y:S01]  /*6190*/  IMAD.SHL.U32 R79, R158, 0x10, RZ ;  /* 0x000000109e4f7824 */ /* 0x000fe200078e00ff */
[----:B------:R-:W-:Y:S01]  /*61a0*/  @P1 LOP3.LUT P2, RZ, R146, 0xff, RZ, 0xc0, !PT ;  /* 0x000000ff92ff1812 */ /* 0x000fe2000784c0ff */
[----:B------:R-:W-:Y:S01]  /*61b0*/  VIADD R108, R165, UR44 ;  /* 0x0000002ca56c7c36 */ /* 0x000fe20008000000 */
[----:B-1----:R-:W-:Y:S01]  /*61c0*/  @P1 SEL R0, RZ, 0xffffffff, P3 ;  /* 0xffffffffff001807 */ /* 0x002fe20001800000 */
[----:B------:R-:W-:Y:S01]  /*61d0*/  IMAD.SHL.U32 R85, R159, 0x10, RZ ;  /* 0x000000109f557824 */ /* 0x000fe200078e00ff */
[----:B------:R-:W-:Y:S01]  /*61e0*/  LOP3.LUT R157, R157, 0x1, RZ, 0x3c, !PT ;  /* 0x000000019d9d7812 */ /* 0x000fe200078e3cff */
[----:B------:R-:W-:Y:S01]  /*61f0*/  IMAD.IADD R154, R108, 0x1, R79 ;  /* 0x000000016c9a7824 */ /* 0x000fe200078e024f */
[----:B------:R-:W-:Y:S01]  /*6200*/  @P0 SEL R0, R5, R0, !P2 ;  /* 0x0000000005000207 */ /* 0x000fe20005000000 */
[----:B------:R-:W-:Y:S01]  /*6210*/  BSSY B1, `(.L_x_105) ;  /* 0x000004f000017945 */ /* 0x000fe20003800000 */
[----:B------:R-:W-:Y:S01]  /*6220*/  LEA R166, R68, UR44, 0x3 ;  /* 0x0000002c44a67c11 */ /* 0x000fe2000f8e18ff */
[----:B------:R-:W-:Y:S01]  /*6230*/  IMAD.MOV.U32 R84, RZ, RZ, 0x1 ;  /* 0x00000001ff547424 */ /* 0x000fe200078e00ff */
[----:B------:R-:W-:Y:S01]  /*6240*/  @P1 LOP3.LUT R0, R0, 0x1, RZ, 0xc0, !PT ;  /* 0x0000000100001812 */ /* 0x000fe200078ec0ff */
[----:B------:R-:W-:Y:S01]  /*6250*/  IMAD R71, R68, 0x100, R69 ;  /* 0x0000010044477824 */ /* 0x000fe200078e0245 */
[----:B------:R-:W-:Y:S01]  /*6260*/  SHF.L.U32 R3, R156, 0x1f, RZ ;  /* 0x0000001f9c037819 */ /* 0x000fe200000006ff */
[----:B------:R-:W-:Y:S01]  /*6270*/  IMAD.MOV.U32 R78, RZ, RZ, RZ ;  /* 0x000000ffff4e7224 */ /* 0x000fe200078e00ff */
[----:B------:R-:W-:Y:S02]  /*6280*/  ISETP.NE.U32.OR P6, PT, R0, 0x1, !P1 ;  /* 0x000000010000780c */ /* 0x000fe40004fc5470 */
[----:B------:R-:W-:Y:S02]  /*6290*/  CS2R R138, SRZ ;  /* 0x00000000008a7805 */ /* 0x000fe4000001ff00 */
[----:B------:R-:W-:Y:S02]  /*62a0*/  PLOP3.LUT P2, PT, PT, PT, UP1, 0x80, 0x8 ;  /* 0x000000000008781c */ /* 0x000fe40003f4f018 */
[----:B------:R-:W-:Y:S02]  /*62b0*/  CS2R R136, SRZ ;  /* 0x0000000000887805 */ /* 0x000fe4000001ff00 */
[----:B------:R-:W-:Y:S02]  /*62c0*/  LOP3.LUT P4, R151, R146, 0xff, RZ, 0xc0, !PT ;  /* 0x000000ff92977812 */ /* 0x000fe4000788c0ff */
[----:B------:R-:W-:Y:S02]  /*62d0*/  CS2R R130, SRZ ;  /* 0x0000000000827805 */ /* 0x000fe4000001ff00 */
[----:B------:R-:W-:Y:S02]  /*62e0*/  SEL R0, RZ, 0xffffffff, P3 ;  /* 0xffffffffff007807 */ /* 0x000fe40001800000 */
[----:B------:R-:W-:Y:S02]  /*62f0*/  CS2R R128, SRZ ;  /* 0x0000000000807805 */ /* 0x000fe4000001ff00 */
[----:B------:R-:W-:Y:S02]  /*6300*/  P2R R163, PR, RZ, 0x40 ;  /* 0x00000040ffa37803 */ /* 0x000fe40000000000 */
[----:B------:R-:W-:Y:S02]  /*6310*/  CS2R R122, SRZ ;  /* 0x00000000007a7805 */ /* 0x000fe4000001ff00 */
[----:B------:R-:W-:Y:S02]  /*6320*/  CS2R R120, SRZ ;  /* 0x0000000000787805 */ /* 0x000fe4000001ff00 */
[----:B------:R-:W-:Y:S02]  /*6330*/  CS2R R114, SRZ ;  /* 0x0000000000727805 */ /* 0x000fe4000001ff00 */
[----:B------:R-:W-:Y:S02]  /*6340*/  CS2R R112, SRZ ;  /* 0x0000000000707805 */ /* 0x000fe4000001ff00 */
[----:B------:R-:W-:Y:S02]  /*6350*/  @P6 SHF.L.U32 R2, R157, 0x1f, RZ ;  /* 0x0000001f9d026819 */ /* 0x000fe400000006ff */
[----:B------:R-:W-:Y:S02]  /*6360*/  CS2R R106, SRZ ;  /* 0x00000000006a7805 */ /* 0x000fe4000001ff00 */
[----:B------:R-:W-:Y:S02]  /*6370*/  @P2 SEL R0, R5, R0, !P4 ;  /* 0x0000000005002207 */ /* 0x000fe40006000000 */
[----:B------:R-:W-:Y:S01]  /*6380*/  CS2R R104, SRZ ;  /* 0x0000000000687805 */ /* 0x000fe2000001ff00 */
[----:B------:R-:W1:Y:S01]  /*6390*/  @P6 SYNCS.PHASECHK.TRANS64.TRYWAIT P1, [UR44+0x30], R2 ;  /* 0x00003002ff0065a7 */ /* 0x000e62000802112c */
[----:B------:R-:W-:Y:S02]  /*63a0*/  CS2R R98, SRZ ;  /* 0x0000000000627805 */ /* 0x000fe4000001ff00 */
[----:B------:R-:W-:Y:S02]  /*63b0*/  LOP3.LUT R0, R0, 0x1, RZ, 0xc0, !PT ;  /* 0x0000000100007812 */ /* 0x000fe400078ec0ff */
[----:B------:R-:W-:Y:S02]  /*63c0*/  CS2R R96, SRZ ;  /* 0x0000000000607805 */ /* 0x000fe4000001ff00 */
[----:B------:R-:W-:Y:S02]  /*63d0*/  CS2R R90, SRZ ;  /* 0x00000000005a7805 */ /* 0x000fe4000001ff00 */
[----:B------:R-:W-:Y:S02]  /*63e0*/  CS2R R88, SRZ ;  /* 0x0000000000587805 */ /* 0x000fe4000001ff00 */
[----:B------:R-:W-:Y:S02]  /*63f0*/  ISETP.NE.U32.AND P5, PT, R0, 0x1, PT ;  /* 0x000000010000780c */ /* 0x000fe40003fa5070 */
[----:B------:R-:W-:Y:S02]  /*6400*/  CS2R R82, SRZ ;  /* 0x0000000000527805 */ /* 0x000fe4000001ff00 */
[----:B------:R-:W-:Y:S01]  /*6410*/  CS2R R80, SRZ ;  /* 0x0000000000507805 */ /* 0x000fe2000001ff00 */
[----:B------:R-:W-:Y:S01]  /*6420*/  IMAD.IADD R164, R108, 0x1, R85 ;  /* 0x000000016ca47824 */ /* 0x000fe200078e0255 */
[----:B------:R-:W-:Y:S01]  /*6430*/  P2R R86, PR, RZ, 0x20 ;  /* 0x00000020ff567803 */ /* 0x000fe20000000000 */
[----:B------:R-:W-:Y:S01]  /*6440*/  IMAD.IADD R153, R85, 0x1, R154 ;  /* 0x0000000155997824 */ /* 0x000fe200078e029a */
[----:B------:R2:W4:Y:S01]  /*6450*/  SYNCS.PHASECHK.TRANS64.TRYWAIT P0, [R166+URZ+0xa0], R3 ;  /* 0x0000a003a60075a7 */ /* 0x00052200080011ff */
[----:B-1----:R-:W-:Y:S01]  /*6460*/  @P6 SEL R84, RZ, 0x1, !P1 ;  /* 0x00000001ff546807 */ /* 0x002fe20004800000 */
[----:B--2---:R-:W-:Y:S06]  /*6470*/  @!P6 BRA `(.L_x_106) ;  /* 0x0000000000a0e947 */ /* 0x004fec0003800000 */
[----:B------:R-:W-:Y:S01]  /*6480*/  @P5 IMAD.MOV.U32 R5, RZ, RZ, -0x10 ;  /* 0xfffffff0ff055424 */ /* 0x000fe200078e00ff */
[----:B------:R-:W-:Y:S01]  /*6490*/  ISETP.NE.AND P1, PT, R84, RZ, PT ;  /* 0x000000ff5400720c */ /* 0x000fe20003f25270 */
[----:B------:R-:W-:Y:S01]  /*64a0*/  BSSY B0, `(.L_x_107) ;  /* 0x0000010000007945 */ /* 0x000fe20003800000 */
[----:B------:R-:W-:Y:S02]  /*64b0*/  ISETP.NE.U32.AND P6, PT, R145, 0x1, PT ;  /* 0x000000019100780c */ /* 0x000fe40003fc5070 */
[----:B------:R-:W-:Y:S02]  /*64c0*/  CS2R R90, SRZ ;  /* 0x00000000005a7805 */ /* 0x000fe4000001ff00 */
[----:B------:R-:W-:Y:S02]  /*64d0*/  CS2R R88, SRZ ;  /* 0x0000000000587805 */ /* 0x000fe4000001ff00 */
[----:B------:R-:W-:Y:S02]  /*64e0*/  CS2R R106, SRZ ;  /* 0x00000000006a7805 */ /* 0x000fe4000001ff00 */
[----:B------:R-:W-:Y:S02]  /*64f0*/  @P5 SEL R5, R5, 0x10, !P6 ;  /* 0x0000001005055807 */ /* 0x000fe40007000000 */
[----:B------:R-:W-:Y:S02]  /*6500*/  CS2R R104, SRZ ;  /* 0x0000000000687805 */ /* 0x000fe4000001ff00 */
[----:B------:R-:W-:Y:S02]  /*6510*/  CS2R R122, SRZ ;  /* 0x00000000007a7805 */ /* 0x000fe4000001ff00 */
[----:B------:R-:W-:Y:S01]  /*6520*/  CS2R R120, SRZ ;  /* 0x0000000000787805 */ /* 0x000fe2000001ff00 */
[----:B------:R-:W-:Y:S02]  /*6530*/  @P5 IMAD.IADD R6, R108, 0x1, R5 ;  /* 0x000000016c065824 */ /* 0x000fe400078e0205 */
[C---:B------:R-:W-:Y:S02]  /*6540*/  @P5 IMAD.IADD R4, R5.reuse, 0x1, R164 ;  /* 0x0000000105045824 */ /* 0x040fe400078e02a4 */
[----:B------:R-:W-:Y:S01]  /*6550*/  @P5 IMAD.IADD R2, R5, 0x1, R154 ;  /* 0x0000000105025824 */ /* 0x000fe200078e029a */
[----:B------:R-:W-:Y:S06]  /*6560*/  @P1 BRA `(.L_x_108) ;  /* 0x00000000000c1947 */ /* 0x000fec0003800000 */
[----:B------:R-:W-:Y:S04]  /*6570*/  SHF.L.U32 R7, R157, 0x1f, RZ ;  /* 0x0000001f9d077819 */ /* 0x000fe800000006ff */
[----:B------:R-:W1:Y:S02]  /*6580*/  SYNCS.PHASECHK.TRANS64.TRYWAIT P1, [UR44+0x30], R7 ;  /* 0x00003007ff0075a7 */ /* 0x000e64000802112c */
[----:B-1----:R-:W-:Y:S05]  /*6590*/  @!P1 BRA `(.L_x_109) ;  /* 0x0000005c00789947 */ /* 0x002fea0003800000 */
.L_x_108:
[----:B------:R-:W-:Y:S05]  /*65a0*/  BSYNC B0 ;  /* 0x0000000000007941 */ /* 0x000fea0003800000 */
.L_x_107:
[----:B------:R-:W-:Y:S01]  /*65b0*/  ISETP.NE.AND P1, PT, R86, RZ, PT ;  /* 0x000000ff5600720c */ /* 0x000fe20003f25270 */
[----:B------:R-:W-:Y:S01]  /*65c0*/  IMAD.MOV.U32 R139, RZ, RZ, RZ ;  /* 0x000000ffff8b7224 */ /* 0x000fe200078e00ff */
[----:B------:R-:W-:Y:S02]  /*65d0*/  CS2R R136, SRZ ;  /* 0x0000000000887805 */ /* 0x000fe4000001ff00 */
[----:B------:R-:W-:Y:S02]  /*65e0*/  CS2R R82, SRZ ;  /* 0x0000000000527805 */ /* 0x000fe4000001ff00 */
[----:B------:R-:W-:Y:S02]  /*65f0*/  CS2R R80, SRZ ;  /* 0x0000000000507805 */ /* 0x000fe4000001ff00 */
[----:B------:R-:W-:Y:S02]  /*6600*/  CS2R R98, SRZ ;  /* 0x0000000000627805 */ /* 0x000fe4000001ff00 */
[----:B------:R-:W-:Y:S02]  /*6610*/  CS2R R96, SRZ ;  /* 0x0000000000607805 */ /* 0x000fe4000001ff00 */
[----:B------:R-:W-:Y:S02]  /*6620*/  CS2R R114, SRZ ;  /* 0x0000000000727805 */ /* 0x000fe4000001ff00 */
[----:B------:R-:W-:Y:S02]  /*6630*/  CS2R R112, SRZ ;  /* 0x0000000000707805 */ /* 0x000fe4000001ff00 */
[----:B------:R-:W-:Y:S02]  /*6640*/  CS2R R130, SRZ ;  /* 0x0000000000827805 */ /* 0x000fe4000001ff00 */
[----:B------:R-:W-:Y:S01]  /*6650*/  CS2R R128, SRZ ;  /* 0x0000000000807805 */ /* 0x000fe2000001ff00 */
[----:B------:R-:W-:Y:S01]  /*6660*/  IMAD.MOV.U32 R78, RZ, RZ, 0x1 ;  /* 0x00000001ff4e7424 */ /* 0x000fe200078e00ff */
[----:B------:R2:W2:Y:S01]  /*6670*/  @P1 LDS.128 R88, [R6+0x400] ;  /* 0x0004000006581984 */ /* 0x0004a20000000c00 */
[----:B-1----:R-:W-:Y:S03]  /*6680*/  @P1 IMAD.IADD R0, R5, 0x1, R153 ;  /* 0x0000000105001824 */ /* 0x002fe600078e0299 */
[----:B------:R1:W1:Y:S04]  /*6690*/  @P1 LDS.128 R104, [R4+0x400] ;  /* 0x0004000004681984 */ /* 0x0002680000000c00 */
[----:B------:R1:W1:Y:S04]  /*66a0*/  @P1 LDS.128 R120, [R2+0x400] ;  /* 0x0004000002781984 */ /* 0x0002680000000c00 */
[----:B------:R1:W1:Y:S04]  /*66b0*/  @P1 LDS.128 R136, [R0+0x400] ;  /* 0x0004000000881984 */ /* 0x0002680000000c00 */
[----:B------:R1:W1:Y:S04]  /*66c0*/  @P1 LDS.128 R80, [R165+UR44+0x400] ;  /* 0x0004002ca5501984 */ /* 0x0002680008000c00 */
[----:B------:R1:W1:Y:S04]  /*66d0*/  @P1 LDS.128 R96, [R164+0x400] ;  /* 0x00040000a4601984 */ /* 0x0002680000000c00 */
[----:B------:R1:W1:Y:S04]  /*66e0*/  @P1 LDS.128 R112, [R154+0x400] ;  /* 0x000400009a701984 */ /* 0x0002680000000c00 */
[----:B------:R1:W1:Y:S02]  /*66f0*/  @P1 LDS.128 R128, [R153+0x400] ;  /* 0x0004000099801984 */ /* 0x0002640000000c00 */
.L_x_106:
[----:B------:R-:W-:Y:S05]  /*6700*/  BSYNC B1 ;  /* 0x0000000000017941 */ /* 0x000fea0003800000 */
.L_x_105:
[----:B-1----:R-:W-:Y:S04]  /*6710*/  SHF.R.U32.HI R0, RZ, 0x15, R71 ;  /* 0x00000015ff007819 */ /* 0x002fe80000011647 */
[----:B------:R-:W-:Y:S01]  /*6720*/  LOP3.LUT P1, RZ, R0, 0x3, R147, 0x48, !PT ;  /* 0x0000000300ff7812 */ /* 0x000fe20007824893 */
[----:B------:R-:W-:Y:S01]  /*6730*/  @!UPT UIADD3 URZ, UPT, UPT, URZ, URZ, URZ ;  /* 0x000000fffffff290 */ /* 0x000fe2000fffe0ff */
[----:B----4-:R-:W-:Y:S11]  /*6740*/  @P0 BRA `(.L_x_110) ;  /* 0x0000000000080947 */ /* 0x010ff60003800000 */
[----:B------:R-:W1:Y:S02]  /*6750*/  SYNCS.PHASECHK.TRANS64.TRYWAIT P0, [R166+URZ+0xa0], R3 ;  /* 0x0000a003a60075a7 */ /* 0x000e6400080011ff */
[----:B-1----:R-:W-:Y:S05]  /*6760*/  @!P0 BRA `(.L_x_111) ;  /* 0x0000005c001c8947 */ /* 0x002fea0003800000 */
.L_x_110:
[----:B------:R-:W-:Y:S05]  /*6770*/  @!P1 BRA `(.L_x_112) ;  /* 0x0000000000409947 */ /* 0x000fea0003800000 */
[----:B------:R-:W4:Y:S01]  /*6780*/  LDCU.64 UR8, c[0x4][0x70] ;  /* 0x01000e00ff0877ac */ /* 0x000f220008000a00 */
[----:B-1----:R-:W-:Y:S01]  /*6790*/  MOV R3, 0x0 ;  /* 0x0000000000037802 */ /* 0x002fe20000000f00 */
[----:B------:R-:W-:Y:S02]  /*67a0*/  HFMA2 R12, -RZ, RZ, 0, 5.9604644775390625e-08 ;  /* 0x00000001ff0c7431 */ /* 0x000fe400000001ff */
[----:B------:R-:W-:Y:S02]  /*67b0*/  IMAD.MOV.U32 R8, RZ, RZ, 0x192 ;  /* 0x00000192ff087424 */ /* 0x000fe400078e00ff */
[----:B------:R-:W-:Y:S01]  /*67c0*/  IMAD.MOV.U32 R13, RZ, RZ, RZ ;  /* 0x000000ffff0d7224 */ /* 0x000fe200078e00ff */
[----:B------:R-:W1:Y:S01]  /*67d0*/  LDCU.64 UR6, c[0x4][0x78] ;  /* 0x01000f00ff0677ac */ /* 0x000e620008000a00 */
[----:B------:R-:W3:Y:S01]  /*67e0*/  LDC.64 R2, c[0x4][R3] ;  /* 0x0100000003027b82 */ /* 0x000ee20000000a00 */
[----:B------:R-:W5:Y:S01]  /*67f0*/  LDCU.64 UR4, c[0x4][0x10] ;  /* 0x01000200ff0477ac */ /* 0x000f620008000a00 */
[----:B----4-:R-:W-:Y:S01]  /*6800*/  MOV R5, UR9 ;  /* 0x0000000900057c02 */ /* 0x010fe20008000f00 */
[----:B------:R-:W-:Y:S01]  /*6810*/  IMAD.U32 R4, RZ, RZ, UR8 ;  /* 0x00000008ff047e24 */ /* 0x000fe2000f8e00ff */
[----:B-1----:R-:W-:Y:S01]  /*6820*/  MOV R7, UR7 ;  /* 0x0000000700077c02 */ /* 0x002fe20008000f00 */
[----:B--2---:R-:W-:Y:S01]  /*6830*/  IMAD.U32 R6, RZ, RZ, UR6 ;  /* 0x00000006ff067e24 */ /* 0x004fe2000f8e00ff */
[----:B-----5:R-:W-:Y:S01]  /*6840*/  MOV R11, UR5 ;  /* 0x00000005000b7c02 */ /* 0x020fe20008000f00 */
[----:B------:R-:W-:Y:S02]  /*6850*/  IMAD.U32 R10, RZ, RZ, UR4 ;  /* 0x00000004ff0a7e24 */ /* 0x000fe4000f8e00ff */
[----:B------:R-:W-:Y:S07]  /*6860*/  LEPC R20, `(.L_x_112) ;  /* 0x000000001014794e */ /* 0x000fee0000000000 */
[----:B---3--:R-:W-:Y:S05]  /*6870*/  CALL.ABS.NOINC R2 ;  /* 0x0000000002007343 */ /* 0x008fea0003c00000 */
.L_x_112:
[----:B------:R-:W-:Y:S05]  /*6880*/  WARPSYNC.ALL ;  /* 0x0000000000007948 */ /* 0x000fea0003800000 */
[----:B------:R-:W-:Y:S01]  /*6890*/  R2UR UR4, R71 ;  /* 0x00000000470472ca */ /* 0x000fe200000e0000 */
[--C-:B------:R-:W-:Y:S01]  /*68a0*/  HADD2.F32 R72, -RZ, R80.reuse.H0_H0 ;  /* 0x20000050ff487230 */ /* 0x100fe20000004100 */
[----:B------:R-:W-:Y:S01]  /*68b0*/  MOV R87, 0xfffffff0 ;  /* 0xfffffff000577802 */ /* 0x000fe20000000f00 */
[----:B------:R-:W-:Y:S01]  /*68c0*/  HADD2.F32 R75, -RZ, R80.H1_H1 ;  /* 0x30000050ff4b7230 */ /* 0x000fe20000004100 */
[----:B------:R-:W-:Y:S01]  /*68d0*/  ISETP.NE.U32.AND P6, PT, R145, 0x1, PT ;  /* 0x000000019100780c */ /* 0x000fe20003fc5070 */
[----:B------:R-:W-:Y:S01]  /*68e0*/  HADD2.F32 R74, -RZ, R81.H1_H1 ;  /* 0x30000051ff4a7230 */ /* 0x000fe20000004100 */
[----:B------:R-:W-:Y:S01]  /*68f0*/  ISETP.NE.AND P0, PT, R160, RZ, PT ;  /* 0x000000ffa000720c */ /* 0x000fe20003f05270 */
[--C-:B------:R-:W-:Y:S01]  /*6900*/  HADD2.F32 R77, -RZ, R99.reuse.H0_H0 ;  /* 0x20000063ff4d7230 */ /* 0x100fe20000004100 */
[----:B------:R-:W-:Y:S01]  /*6910*/  SEL R87, R87, 0x10, !P6 ;  /* 0x0000001057577807 */ /* 0x000fe20007000000 */
[----:B------:R-:W-:Y:S01]  /*6920*/  HADD2.F32 R76, -RZ, R99.H1_H1 ;  /* 0x30000063ff4c7230 */ /* 0x000fe20000004100 */
[----:B------:R-:W-:Y:S02]  /*6930*/  BSSY.RECONVERGENT B0, `(.L_x_113) ;  /* 0x00000fb000007945 */ /* 0x000fe40003800200 */
[----:B------:R-:W-:Y:S01]  /*6940*/  IADD3 R167, PT, PT, R108, R87, RZ ;  /* 0x000000576ca77210 */ /* 0x000fe20007ffe0ff */
[----:B--2---:R-:W3:Y:S01]  /*6950*/  LDTM.x64 R4, tmem[UR4] ;  /* 0x00000004000479ee */ /* 0x004ee20008340000 */
[C---:B------:R-:W-:Y:S02]  /*6960*/  IADD3 R168, PT, PT, R87.reuse, R164, RZ ;  /* 0x000000a457a87210 */ /* 0x040fe40007ffe0ff */
[C---:B------:R-:W-:Y:S02]  /*6970*/  IADD3 R170, PT, PT, R87.reuse, R154, RZ ;  /* 0x0000009a57aa7210 */ /* 0x040fe40007ffe0ff */
[----:B------:R-:W-:Y:S01]  /*6980*/  IADD3 R169, PT, PT, R87, R153, RZ ;  /* 0x0000009957a97210 */ /* 0x000fe20007ffe0ff */
[C---:B---3--:R-:W-:Y:S01]  /*6990*/  FMUL R0, R70.reuse, R4 ;  /* 0x0000000446007220 */ /* 0x048fe20000400000 */
[C---:B------:R-:W-:Y:S01]  /*69a0*/  FMUL R2, R70.reuse, R5 ;  /* 0x0000000546027220 */ /* 0x040fe20000400000 */
[C---:B-1----:R-:W-:Y:S01]  /*69b0*/  FMUL R3, R70.reuse, R6 ;  /* 0x0000000646037220 */ /* 0x042fe20000400000 */
[C---:B------:R-:W-:Y:S01]  /*69c0*/  FMUL R7, R70.reuse, R7 ;  /* 0x0000000746077220 */ /* 0x040fe20000400000 */
[C---:B------:R-:W-:Y:S01]  /*69d0*/  FFMA R0, R73.reuse, R72, R0 ;  /* 0x0000004849007223 */ /* 0x040fe20000000000 */
[----:B------:R-:W-:Y:S02]  /*69e0*/  HADD2.F32 R72, -RZ, R81.H0_H0 ;  /* 0x20000051ff487230 */ /* 0x000fe40000004100 */
[C---:B------:R-:W-:Y:S01]  /*69f0*/  FFMA R2, R73.reuse, R75, R2 ;  /* 0x0000004b49027223 */ /* 0x040fe20000000002 */
[--C-:B------:R-:W-:Y:S02]  /*6a00*/  HADD2.F32 R75, -RZ, R82.reuse.H0_H0 ;  /* 0x20000052ff4b7230 */ /* 0x100fe40000004100 */
[C---:B------:R-:W-:Y:S01]  /*6a10*/  FMUL R4, R70.reuse, R8 ;  /* 0x0000000846047220 */ /* 0x040fe20000400000 */
[----:B------:R-:W-:Y:S01]  /*6a20*/  FMUL R5, R70, R9 ;  /* 0x0000000946057220 */ /* 0x000fe20000400000 */
[C---:B------:R-:W-:Y:S01]  /*6a30*/  FFMA R3, R73.reuse, R72, R3 ;  /* 0x0000004849037223 */ /* 0x040fe20000000003 */
[----:B------:R-:W-:Y:S01]  /*6a40*/  HADD2.F32 R72, -RZ, R82.H1_H1 ;  /* 0x30000052ff487230 */ /* 0x000fe20000004100 */
[----:B------:R-:W-:Y:S01]  /*6a50*/  F2FP.F16.F32.PACK_AB R92, R2, R0 ;  /* 0x00000000025c723e */ /* 0x000fe200000000ff */
[C---:B------:R-:W-:Y:S01]  /*6a60*/  FFMA R7, R73.reuse, R74, R7 ;  /* 0x0000004a49077223 */ /* 0x040fe20000000007 */
[C---:B------:R-:W-:Y:S01]  /*6a70*/  FFMA R4, R73.reuse, R75, R4 ;  /* 0x0000004b49047223 */ /* 0x040fe20000000004 */
[--C-:B------:R-:W-:Y:S02]  /*6a80*/  HADD2.F32 R74, -RZ, R83.reuse.H0_H0 ;  /* 0x20000053ff4a7230 */ /* 0x100fe40000004100 */
[----:B------:R-:W-:Y:S01]  /*6a90*/  FFMA R5, R73, R72, R5 ;  /* 0x0000004849057223 */ /* 0x000fe20000000005 */
[C---:B------:R-:W-:Y:S01]  /*6aa0*/  FMUL R6, R70.reuse, R10 ;  /* 0x0000000a46067220 */ /* 0x040fe20000400000 */
[----:B------:R-:W-:Y:S01]  /*6ab0*/  HADD2.F32 R72, -RZ, R83.H1_H1 ;  /* 0x30000053ff487230 */ /* 0x000fe20000004100 */
[----:B------:R-:W-:Y:S01]  /*6ac0*/  F2FP.F16.F32.PACK_AB R93, R7, R3 ;  /* 0x00000003075d723e */ /* 0x000fe200000000ff */
[C---:B------:R-:W-:Y:S01]  /*6ad0*/  FMUL R11, R70.reuse, R11 ;  /* 0x0000000b460b7220 */ /* 0x040fe20000400000 */
[----:B------:R-:W-:Y:S01]  /*6ae0*/  F2FP.F16.F32.PACK_AB R94, R5, R4 ;  /* 0x00000004055e723e */ /* 0x000fe200000000ff */
[C---:B------:R-:W-:Y:S01]  /*6af0*/  FFMA R6, R73.reuse, R74, R6 ;  /* 0x0000004a49067223 */ /* 0x040fe20000000006 */
[C---:B------:R-:W-:Y:S01]  /*6b00*/  FMUL R8, R70.reuse, R12 ;  /* 0x0000000c46087220 */ /* 0x040fe20000400000 */
[----:B------:R-:W-:Y:S01]  /*6b10*/  FFMA R11, R73, R72, R11 ;  /* 0x00000048490b7223 */ /* 0x000fe2000000000b */
[--C-:B------:R-:W-:Y:S02]  /*6b20*/  HADD2.F32 R72, -RZ, R88.reuse.H0_H0 ;  /* 0x20000058ff487230 */ /* 0x100fe40000004100 */
[C---:B------:R-:W-:Y:S01]  /*6b30*/  FMUL R9, R70.reuse, R13 ;  /* 0x0000000d46097220 */ /* 0x040fe20000400000 */
[----:B------:R-:W-:Y:S02]  /*6b40*/  HADD2.F32 R74, -RZ, R88.H1_H1 ;  /* 0x30000058ff4a7230 */ /* 0x000fe40000004100 */
[C---:B------:R-:W-:Y:S01]  /*6b50*/  FMUL R10, R70.reuse, R14 ;  /* 0x0000000e460a7220 */ /* 0x040fe20000400000 */
[--C-:B------:R-:W-:Y:S01]  /*6b60*/  HADD2.F32 R75, -RZ, R89.reuse.H0_H0 ;  /* 0x20000059ff4b7230 */ /* 0x100fe20000004100 */
[----:B------:R-:W-:Y:S01]  /*6b70*/  F2FP.F16.F32.PACK_AB R95, R11, R6 ;  /* 0x000000060b5f723e */ /* 0x000fe200000000ff */
[C---:B------:R-:W-:Y:S01]  /*6b80*/  FFMA R8, R73.reuse, R72, R8 ;  /* 0x0000004849087223 */ /* 0x040fe20000000008 */
[----:B------:R-:W-:Y:S02]  /*6b90*/  HADD2.F32 R72, -RZ, R89.H1_H1 ;  /* 0x30000059ff487230 */ /* 0x000fe40000004100 */
[C---:B------:R-:W-:Y:S01]  /*6ba0*/  FFMA R9, R73.reuse, R74, R9 ;  /* 0x0000004a49097223 */ /* 0x040fe20000000009 */
[----:B------:R-:W-:Y:S01]  /*6bb0*/  FFMA R10, R73, R75, R10 ;  /* 0x0000004b490a7223 */ /* 0x000fe2000000000a */
[----:B------:R1:W-:Y:S01]  /*6bc0*/  STS.128 [R165+UR44+0x400], R92 ;  /* 0x0004005ca5007988 */ /* 0x0003e20008000c2c */
[C---:B------:R-:W-:Y:S01]  /*6bd0*/  FMUL R15, R70.reuse, R15 ;  /* 0x0000000f460f7220 */ /* 0x040fe20000400000 */
[--C-:B------:R-:W-:Y:S01]  /*6be0*/  HADD2.F32 R75, -RZ, R90.reuse.H0_H0 ;  /* 0x2000005aff4b7230 */ /* 0x100fe20000004100 */
[----:B------:R-:W-:Y:S01]  /*6bf0*/  F2FP.F16.F32.PACK_AB R100, R9, R8 ;  /* 0x000000080964723e */ /* 0x000fe200000000ff */
[----:B------:R-:W-:Y:S02]  /*6c00*/  HADD2.F32 R74, -RZ, R90.H1_H1 ;  /* 0x3000005aff4a7230 */ /* 0x000fe40000004100 */
[----:B------:R-:W-:Y:S01]  /*6c10*/  FFMA R15, R73, R72, R15 ;  /* 0x00000048490f7223 */ /* 0x000fe2000000000f */
[C---:B------:R-:W-:Y:S01]  /*6c20*/  FMUL R12, R70.reuse, R16 ;  /* 0x00000010460c7220 */ /* 0x040fe20000400000 */
[C---:B------:R-:W-:Y:S01]  /*6c30*/  FMUL R13, R70.reuse, R17 ;  /* 0x00000011460d7220 */ /* 0x040fe20000400000 */
[--C-:B------:R-:W-:Y:S02]  /*6c40*/  HADD2.F32 R72, -RZ, R91.reuse.H0_H0 ;  /* 0x2000005bff487230 */ /* 0x100fe40000004100 */
[C---:B------:R-:W-:Y:S01]  /*6c50*/  FMUL R14, R70.reuse, R18 ;  /* 0x00000012460e7220 */ /* 0x040fe20000400000 */
[----:B------:R-:W-:Y:S01]  /*6c60*/  F2FP.F16.F32.PACK_AB R101, R15, R10 ;  /* 0x0000000a0f65723e */ /* 0x000fe200000000ff */
[C---:B------:R-:W-:Y:S01]  /*6c70*/  FFMA R12, R73.reuse, R75, R12 ;  /* 0x0000004b490c7223 */ /* 0x040fe2000000000c */
[C---:B------:R-:W-:Y:S01]  /*6c80*/  FFMA R13, R73.reuse, R74, R13 ;  /* 0x0000004a490d7223 */ /* 0x040fe2000000000d */
[----:B------:R-:W-:Y:S01]  /*6c90*/  FFMA R14, R73, R72, R14 ;  /* 0x00000048490e7223 */ /* 0x000fe2000000000e */
[----:B------:R-:W-:Y:S02]  /*6ca0*/  HADD2.F32 R74, -RZ, R91.H1_H1 ;  /* 0x3000005bff4a7230 */ /* 0x000fe40000004100 */
[C---:B------:R-:W-:Y:S01]  /*6cb0*/  FMUL R19, R70.reuse, R19 ;  /* 0x0000001346137220 */ /* 0x040fe20000400000 */
[--C-:B------:R-:W-:Y:S01]  /*6cc0*/  HADD2.F32 R72, -RZ, R96.reuse.H0_H0 ;  /* 0x20000060ff487230 */ /* 0x100fe20000004100 */
[----:B------:R-:W-:Y:S01]  /*6cd0*/  F2FP.F16.F32.PACK_AB R102, R13, R12 ;  /* 0x0000000c0d66723e */ /* 0x000fe200000000ff */
[C---:B------:R-:W-:Y:S01]  /*6ce0*/  FMUL R16, R70.reuse, R20 ;  /* 0x0000001446107220 */ /* 0x040fe20000400000 */
[C---:B------:R-:W-:Y:S01]  /*6cf0*/  FFMA R19, R73.reuse, R74, R19 ;  /* 0x0000004a49137223 */ /* 0x040fe20000000013 */
[----:B------:R-:W-:Y:S02]  /*6d00*/  HADD2.F32 R74, -RZ, R96.H1_H1 ;  /* 0x30000060ff4a7230 */ /* 0x000fe40000004100 */
[C---:B------:R-:W-:Y:S01]  /*6d10*/  FMUL R17, R70.reuse, R21 ;  /* 0x0000001546117220 */ /* 0x040fe20000400000 */
[----:B------:R-:W-:Y:S01]  /*6d20*/  FFMA R16, R73, R72, R16 ;  /* 0x0000004849107223 */ /* 0x000fe20000000010 */
[--C-:B------:R-:W-:Y:S01]  /*6d30*/  HADD2.F32 R72, -RZ, R97.reuse.H0_H0 ;  /* 0x20000061ff487230 */ /* 0x100fe20000004100 */
[----:B------:R-:W-:Y:S01]  /*6d40*/  F2FP.F16.F32.PACK_AB R103, R19, R14 ;  /* 0x0000000e1367723e */ /* 0x000fe200000000ff */
[----:B------:R-:W-:Y:S01]  /*6d50*/  FFMA R17, R73, R74, R17 ;  /* 0x0000004a49117223 */ /* 0x000fe20000000011 */
[C---:B------:R-:W-:Y:S01]  /*6d60*/  FMUL R18, R70.reuse, R22 ;  /* 0x0000001646127220 */ /* 0x040fe20000400000 */
[C---:B------:R-:W-:Y:S01]  /*6d70*/  FMUL R23, R70.reuse, R23 ;  /* 0x0000001746177220 */ /* 0x040fe20000400000 */
[--C-:B------:R-:W-:Y:S01]  /*6d80*/  HADD2.F32 R75, -RZ, R98.reuse.H0_H0 ;  /* 0x20000062ff4b7230 */ /* 0x100fe20000004100 */
[----:B------:R2:W-:Y:S01]  /*6d90*/  STS.128 [R167+0x400], R100 ;  /* 0x00040064a7007388 */ /* 0x0005e20000000c00 */
[----:B------:R-:W-:Y:S01]  /*6da0*/  F2FP.F16.F32.PACK_AB R108, R17, R16 ;  /* 0x00000010116c723e */ /* 0x000fe200000000ff */
[C---:B------:R-:W-:Y:S01]  /*6db0*/  FFMA R18, R73.reuse, R72, R18 ;  /* 0x0000004849127223 */ /* 0x040fe20000000012 */
[----:B------:R-:W-:Y:S02]  /*6dc0*/  HADD2.F32 R72, -RZ, R97.H1_H1 ;  /* 0x30000061ff487230 */ /* 0x000fe40000004100 */
[C---:B------:R-:W-:Y:S01]  /*6dd0*/  FMUL R20, R70.reuse, R24 ;  /* 0x0000001846147220 */ /* 0x040fe20000400000 */
[----:B------:R-:W-:Y:S02]  /*6de0*/  HADD2.F32 R74, -RZ, R98.H1_H1 ;  /* 0x30000062ff4a7230 */ /* 0x000fe40000004100 */
[C---:B------:R-:W-:Y:S01]  /*6df0*/  FMUL R21, R70.reuse, R25 ;  /* 0x0000001946157220 */ /* 0x040fe20000400000 */
[C---:B------:R-:W-:Y:S01]  /*6e00*/  FMUL R22, R70.reuse, R26 ;  /* 0x0000001a46167220 */ /* 0x040fe20000400000 */
[C---:B------:R-:W-:Y:S01]  /*6e10*/  FFMA R23, R73.reuse, R72, R23 ;  /* 0x0000004849177223 */ /* 0x040fe20000000017 */
[C---:B------:R-:W-:Y:S01]  /*6e20*/  FFMA R20, R73.reuse, R75, R20 ;  /* 0x0000004b49147223 */ /* 0x040fe20000000014 */
[C---:B------:R-:W-:Y:S01]  /*6e30*/  FFMA R21, R73.reuse, R74, R21 ;  /* 0x0000004a49157223 */ /* 0x040fe20000000015 */
[----:B------:R-:W-:Y:S01]  /*6e40*/  FFMA R22, R73, R77, R22 ;  /* 0x0000004d49167223 */ /* 0x000fe20000000016 */
[C---:B------:R-:W-:Y:S01]  /*6e50*/  FMUL R27, R70.reuse, R27 ;  /* 0x0000001b461b7220 */ /* 0x040fe20000400000 */
[--C-:B------:R-:W-:Y:S01]  /*6e60*/  HADD2.F32 R72, -RZ, R104.reuse.H0_H0 ;  /* 0x20000068ff487230 */ /* 0x100fe20000004100 */
[----:B------:R-:W-:Y:S01]  /*6e70*/  F2FP.F16.F32.PACK_AB R109, R23, R18 ;  /* 0x00000012176d723e */ /* 0x000fe200000000ff */
[C---:B------:R-:W-:Y:S01]  /*6e80*/  FMUL R24, R70.reuse, R28 ;  /* 0x0000001c46187220 */ /* 0x040fe20000400000 */
[----:B------:R-:W-:Y:S01]  /*6e90*/  F2FP.F16.F32.PACK_AB R110, R21, R20 ;  /* 0x00000014156e723e */ /* 0x000fe200000000ff */
[C---:B------:R-:W-:Y:S01]  /*6ea0*/  FFMA R27, R73.reuse, R76, R27 ;  /* 0x0000004c491b7223 */ /* 0x040fe2000000001b */
[----:B------:R-:W-:Y:S02]  /*6eb0*/  HADD2.F32 R74, -RZ, R104.H1_H1 ;  /* 0x30000068ff4a7230 */ /* 0x000fe40000004100 */
[----:B------:R-:W-:Y:S01]  /*6ec0*/  FFMA R24, R73, R72, R24 ;  /* 0x0000004849187223 */ /* 0x000fe20000000018 */
[C---:B------:R-:W-:Y:S01]  /*6ed0*/  FMUL R25, R70.reuse, R29 ;  /* 0x0000001d46197220 */ /* 0x040fe20000400000 */
[--C-:B------:R-:W-:Y:S01]  /*6ee0*/  HADD2.F32 R75, -RZ, R105.reuse.H0_H0 ;  /* 0x20000069ff4b7230 */ /* 0x100fe20000004100 */
[----:B------:R-:W-:Y:S01]  /*6ef0*/  F2FP.F16.F32.PACK_AB R111, R27, R22 ;  /* 0x000000161b6f723e */ /* 0x000fe200000000ff */
[C---:B------:R-:W-:Y:S01]  /*6f00*/  FMUL R26, R70.reuse, R30 ;  /* 0x0000001e461a7220 */ /* 0x040fe20000400000 */
[----:B------:R-:W-:Y:S02]  /*6f10*/  HADD2.F32 R72, -RZ, R105.H1_H1 ;  /* 0x30000069ff487230 */ /* 0x000fe40000004100 */
[C---:B------:R-:W-:Y:S01]  /*6f20*/  FFMA R25, R73.reuse, R74, R25 ;  /* 0x0000004a49197223 */ /* 0x040fe20000000019 */
[C---:B------:R-:W-:Y:S01]  /*6f30*/  FMUL R31, R70.reuse, R31 ;  /* 0x0000001f461f7220 */ /* 0x040fe20000400000 */
[----:B------:R3:W-:Y:S01]  /*6f40*/  STS.128 [R164+0x400], R108 ;  /* 0x0004006ca4007388 */ /* 0x0007e20000000c00 */
[----:B------:R-:W-:Y:S01]  /*6f50*/  FFMA R26, R73, R75, R26 ;  /* 0x0000004b491a7223 */ /* 0x000fe2000000001a */
[--C-:B------:R-:W-:Y:S01]  /*6f60*/  HADD2.F32 R75, -RZ, R106.reuse.H0_H0 ;  /* 0x2000006aff4b7230 */ /* 0x100fe20000004100 */
[----:B-1----:R-:W-:Y:S01]  /*6f70*/  F2FP.F16.F32.PACK_AB R92, R25, R24 ;  /* 0x00000018195c723e */ /* 0x002fe200000000ff */
[----:B------:R-:W-:Y:S01]  /*6f80*/  FFMA R31, R73, R72, R31 ;  /* 0x00000048491f7223 */ /* 0x000fe2000000001f */
[C---:B------:R-:W-:Y:S01]  /*6f90*/  FMUL R28, R70.reuse, R32 ;  /* 0x00000020461c7220 */ /* 0x040fe20000400000 */
[----:B------:R-:W-:Y:S02]  /*6fa0*/  HADD2.F32 R72, -RZ, R106.H1_H1 ;  /* 0x3000006aff487230 */ /* 0x000fe40000004100 */
[C---:B------:R-:W-:Y:S01]  /*6fb0*/  FMUL R29, R70.reuse, R33 ;  /* 0x00000021461d7220 */ /* 0x040fe20000400000 */
[--C-:B------:R-:W-:Y:S01]  /*6fc0*/  HADD2.F32 R77, -RZ, R107.reuse.H0_H0 ;  /* 0x2000006bff4d7230 */ /* 0x100fe20000004100 */
[----:B------:R-:W-:Y:S01]  /*6fd0*/  F2FP.F16.F32.PACK_AB R93, R31, R26 ;  /* 0x0000001a1f5d723e */ /* 0x000fe200000000ff */
[C---:B------:R-:W-:Y:S01]  /*6fe0*/  FFMA R28, R73.reuse, R75, R28 ;  /* 0x0000004b491c7223 */ /* 0x040fe2000000001c */
        /* <DEDUP_REMOVED lines=16> */
[----:B------:R-:W-:Y:S01]  /*70f0*/  HADD2.F32 R72, -RZ, R113.H1_H1 ;  /* 0x30000071ff487230 */ /* 0x000fe20000004100 */
[----:B------:R1:W-:Y:S01]  /*7100*/  STS.128 [R168+0x400], R92 ;  /* 0x0004005ca8007388 */ /* 0x0003e20000000c00 */
[C---:B------:R-:W-:Y:S01]  /*7110*/  FMUL R39, R70.reuse, R39 ;  /* 0x0000002746277220 */ /* 0x040fe20000400000 */
[----:B--2---:R-:W-:Y:S01]  /*7120*/  F2FP.F16.F32.PACK_AB R100, R33, R32 ;  /* 0x000000202164723e */ /* 0x004fe200000000ff */
[C---:B------:R-:W-:Y:S01]  /*7130*/  FFMA R34, R73.reuse, R75, R34 ;  /* 0x0000004b49227223 */ /* 0x040fe20000000022 */
[--C-:B------:R-:W-:Y:S02]  /*7140*/  HADD2.F32 R75, -RZ, R114.reuse.H0_H0 ;  /* 0x20000072ff4b7230 */ /* 0x100fe40000004100 */
        /* <DEDUP_REMOVED lines=26> */
[----:B---3--:R-:W-:Y:S01]  /*72f0*/  F2FP.F16.F32.PACK_AB R108, R41, R40 ;  /* 0x00000028296c723e */ /* 0x008fe200000000ff */
        /* <DEDUP_REMOVED lines=9> */
[C---:B------:R-:W-:Y:S01]  /*7390*/  FFMA R45, R73.reuse, R74, R45 ;  /* 0x0000004a492d7223 */ /* 0x040fe2000000002d */
[C---:B------:R-:W-:Y:S01]  /*73a0*/  FMUL R46, R70.reuse, R50 ;  /* 0x00000032462e7220 */ /* 0x040fe20000400000 */
[----:B------:R-:W-:Y:S02]  /*73b0*/  HADD2.F32 R72, -RZ, R123.H1_H1 ;  /* 0x3000007bff487230 */ /* 0x000fe40000004100 */
[C---:B------:R-:W-:Y:S01]  /*73c0*/  FMUL R51, R70.reuse, R51 ;  /* 0x0000003346337220 */ /* 0x040fe20000400000 */
[C---:B------:R-:W-:Y:S01]  /*73d0*/  FMUL R48, R70.reuse, R52 ;  /* 0x0000003446307220 */ /* 0x040fe20000400000 */
[C---:B------:R-:W-:Y:S01]  /*73e0*/  FFMA R46, R73.reuse, R75, R46 ;  /* 0x0000004b492e7223 */ /* 0x040fe2000000002e */
[--C-:B------:R-:W-:Y:S02]  /*73f0*/  HADD2.F32 R75, -RZ, R128.reuse.H0_H0 ;  /* 0x20000080ff4b7230 */ /* 0x100fe40000004100 */
[C---:B------:R-:W-:Y:S01]  /*7400*/  FFMA R51, R73.reuse, R72, R51 ;  /* 0x0000004849337223 */ /* 0x040fe20000000033 */
[----:B------:R-:W-:Y:S02]  /*7410*/  HADD2.F32 R74, -RZ, R128.H1_H1 ;  /* 0x30000080ff4a7230 */ /* 0x000fe40000004100 */
[C---:B------:R-:W-:Y:S01]  /*7420*/  FMUL R49, R70.reuse, R53 ;  /* 0x0000003546317220 */ /* 0x040fe20000400000 */
[--C-:B------:R-:W-:Y:S02]  /*7430*/  HADD2.F32 R77, -RZ, R129.reuse.H0_H0 ;  /* 0x20000081ff4d7230 */ /* 0x100fe40000004100 */
[C---:B------:R-:W-:Y:S01]  /*7440*/  FMUL R50, R70.reuse, R54 ;  /* 0x0000003646327220 */ /* 0x040fe20000400000 */
[----:B------:R-:W-:Y:S02]  /*7450*/  HADD2.F32 R72, -RZ, R129.H1_H1 ;  /* 0x30000081ff487230 */ /* 0x000fe40000004100 */
[C---:B------:R-:W-:Y:S01]  /*7460*/  FMUL R55, R70.reuse, R55 ;  /* 0x0000003746377220 */ /* 0x040fe20000400000 */
[C---:B------:R-:W-:Y:S01]  /*7470*/  FFMA R48, R73.reuse, R75, R48 ;  /* 0x0000004b49307223 */ /* 0x040fe20000000030 */
[C---:B------:R-:W-:Y:S01]  /*7480*/  FFMA R49, R73.reuse, R74, R49 ;  /* 0x0000004a49317223 */ /* 0x040fe20000000031 */
[C---:B------:R-:W-:Y:S01]  /*7490*/  FFMA R50, R73.reuse, R77, R50 ;  /* 0x0000004d49327223 */ /* 0x040fe20000000032 */
[C---:B------:R-:W-:Y:S01]  /*74a0*/  FFMA R55, R73.reuse, R72, R55 ;  /* 0x0000004849377223 */ /* 0x040fe20000000037 */
[--C-:B------:R-:W-:Y:S02]  /*74b0*/  HADD2.F32 R75, -RZ, R130.reuse.H0_H0 ;  /* 0x20000082ff4b7230 */ /* 0x100fe40000004100 */
[C---:B------:R-:W-:Y:S01]  /*74c0*/  FMUL R52, R70.reuse, R56 ;  /* 0x0000003846347220 */ /* 0x040fe20000400000 */
        /* <DEDUP_REMOVED lines=9> */
[----:B------:R-:W-:Y:S01]  /*7560*/  FFMA R59, R73, R74, R59 ;  /* 0x0000004a493b7223 */ /* 0x000fe2000000003b */
[--C-:B------:R-:W-:Y:S02]  /*7570*/  HADD2.F32 R72, -RZ, R136.reuse.H0_H0 ;  /* 0x20000088ff487230 */ /* 0x100fe40000004100 */
[C---:B------:R-:W-:Y:S01]  /*7580*/  FMUL R56, R70.reuse, R60 ;  /* 0x0000003c46387220 */ /* 0x040fe20000400000 */
[----:B------:R-:W-:Y:S02]  /*7590*/  HADD2.F32 R74, -RZ, R136.H1_H1 ;  /* 0x30000088ff4a7230 */ /* 0x000fe40000004100 */
[C---:B------:R-:W-:Y:S01]  /*75a0*/  FMUL R57, R70.reuse, R61 ;  /* 0x0000003d46397220 */ /* 0x040fe20000400000 */
[--C-:B------:R-:W-:Y:S02]  /*75b0*/  HADD2.F32 R75, -RZ, R137.reuse.H0_H0 ;  /* 0x20000089ff4b7230 */ /* 0x100fe40000004100 */
[C---:B------:R-:W-:Y:S01]  /*75c0*/  FMUL R58, R70.reuse, R62 ;  /* 0x0000003e463a7220 */ /* 0x040fe20000400000 */
[----:B------:R-:W-:Y:S01]  /*75d0*/  F2FP.F16.F32.PACK_AB R110, R45, R44 ;  /* 0x0000002c2d6e723e */ /* 0x000fe200000000ff */
[----:B------:R-:W-:Y:S01]  /*75e0*/  FFMA R56, R73, R72, R56 ;  /* 0x0000004849387223 */ /* 0x000fe20000000038 */
[----:B------:R-:W-:Y:S01]  /*75f0*/  F2FP.F16.F32.PACK_AB R111, R51, R46 ;  /* 0x0000002e336f723e */ /* 0x000fe200000000ff */
[C---:B------:R-:W-:Y:S01]  /*7600*/  FFMA R57, R73.reuse, R74, R57 ;  /* 0x0000004a49397223 */ /* 0x040fe20000000039 */
[C---:B------:R-:W-:Y:S01]  /*7610*/  FFMA R58, R73.reuse, R75, R58 ;  /* 0x0000004b493a7223 */ /* 0x040fe2000000003a */
[----:B------:R-:W-:Y:S02]  /*7620*/  HADD2.F32 R72, -RZ, R137.H1_H1 ;  /* 0x30000089ff487230 */ /* 0x000fe40000004100 */
[C---:B------:R-:W-:Y:S01]  /*7630*/  FMUL R63, R70.reuse, R63 ;  /* 0x0000003f463f7220 */ /* 0x040fe20000400000 */
[----:B------:R1:W-:Y:S01]  /*7640*/  STS.128 [R170+0x400], R108 ;  /* 0x0004006caa007388 */ /* 0x0003e20000000c00 */
[--C-:B------:R-:W-:Y:S02]  /*7650*/  HADD2.F32 R75, -RZ, R138.reuse.H0_H0 ;  /* 0x2000008aff4b7230 */ /* 0x100fe40000004100 */
[C---:B------:R-:W-:Y:S01]  /*7660*/  FMUL R60, R70.reuse, R64 ;  /* 0x00000040463c7220 */ /* 0x040fe20000400000 */
[----:B------:R-:W-:Y:S02]  /*7670*/  HADD2.F32 R74, -RZ, R138.H1_H1 ;  /* 0x3000008aff4a7230 */ /* 0x000fe40000004100 */
[C---:B------:R-:W-:Y:S01]  /*7680*/  FMUL R61, R70.reuse, R65 ;  /* 0x00000041463d7220 */ /* 0x040fe20000400000 */
[--C-:B------:R-:W-:Y:S02]  /*7690*/  HADD2.F32 R77, -RZ, R139.reuse.H0_H0 ;  /* 0x2000008bff4d7230 */ /* 0x100fe40000004100 */
[C---:B------:R-:W-:Y:S01]  /*76a0*/  FMUL R62, R70.reuse, R66 ;  /* 0x00000042463e7220 */ /* 0x040fe20000400000 */
[----:B------:R-:W-:Y:S02]  /*76b0*/  HADD2.F32 R76, -RZ, R139.H1_H1 ;  /* 0x3000008bff4c7230 */ /* 0x000fe40000004100 */
[----:B------:R-:W-:Y:S01]  /*76c0*/  FFMA R63, R73, R72, R63 ;  /* 0x00000048493f7223 */ /* 0x000fe2000000003f */
[----:B------:R-:W-:Y:S01]  /*76d0*/  FMUL R67, R70, R67 ;  /* 0x0000004346437220 */ /* 0x000fe20000400000 */
[----:B------:R-:W-:Y:S01]  /*76e0*/  F2FP.F16.F32.PACK_AB R116, R49, R48 ;  /* 0x000000303174723e */ /* 0x000fe200000000ff */
[----:B------:R-:W-:Y:S01]  /*76f0*/  FFMA R60, R73, R75, R60 ;  /* 0x0000004b493c7223 */ /* 0x000fe2000000003c */
[----:B------:R-:W-:Y:S01]  /*7700*/  F2FP.F16.F32.PACK_AB R117, R55, R50 ;  /* 0x000000323775723e */ /* 0x000fe200000000ff */
[----:B------:R-:W-:Y:S01]  /*7710*/  FFMA R61, R73, R74, R61 ;  /* 0x0000004a493d7223 */ /* 0x000fe2000000003d */
[----:B------:R-:W-:Y:S01]  /*7720*/  F2FP.F16.F32.PACK_AB R118, R53, R52 ;  /* 0x000000343576723e */ /* 0x000fe200000000ff */
[----:B------:R-:W-:Y:S01]  /*7730*/  FFMA R62, R73, R77, R62 ;  /* 0x0000004d493e7223 */ /* 0x000fe2000000003e */
[----:B------:R-:W-:Y:S01]  /*7740*/  F2FP.F16.F32.PACK_AB R119, R59, R54 ;  /* 0x000000363b77723e */ /* 0x000fe200000000ff */
[----:B------:R-:W-:Y:S01]  /*7750*/  FFMA R67, R73, R76, R67 ;  /* 0x0000004c49437223 */ /* 0x000fe20000000043 */
[----:B------:R-:W-:Y:S02]  /*7760*/  F2FP.F16.F32.PACK_AB R124, R57, R56 ;  /* 0x00000038397c723e */ /* 0x000fe400000000ff */
[----:B------:R-:W-:Y:S01]  /*7770*/  F2FP.F16.F32.PACK_AB R125, R63, R58 ;  /* 0x0000003a3f7d723e */ /* 0x000fe200000000ff */
[----:B------:R1:W-:Y:S01]  /*7780*/  STS.128 [R153+0x400], R116 ;  /* 0x0004007499007388 */ /* 0x0003e20000000c00 */
[----:B------:R-:W-:Y:S02]  /*7790*/  F2FP.F16.F32.PACK_AB R126, R61, R60 ;  /* 0x0000003c3d7e723e */ /* 0x000fe400000000ff */
[----:B------:R-:W-:Y:S05]  /*77a0*/  F2FP.F16.F32.PACK_AB R127, R67, R62 ;  /* 0x0000003e437f723e */ /* 0x000fea00000000ff */
[----:B------:R1:W-:Y:S01]  /*77b0*/  STS.128 [R169+0x400], R124 ;  /* 0x0004007ca9007388 */ /* 0x0003e20000000c00 */
[----:B------:R-:W-:Y:S01]  /*77c0*/  @!PT LDS RZ, [RZ] ;  /* 0x00000000fffff984 */ /* 0x000fe20000000800 */
[----:B------:R-:W-:Y:S01]  /*77d0*/  @!PT LDS RZ, [RZ] ;  /* 0x00000000fffff984 */ /* 0x000fe20000000800 */
[----:B------:R-:W-:Y:S01]  /*77e0*/  @!PT LDS RZ, [RZ] ;  /* 0x00000000fffff984 */ /* 0x000fe20000000800 */
[----:B------:R-:W-:Y:S01]  /*77f0*/  @!PT LDS RZ, [RZ] ;  /* 0x00000000fffff984 */ /* 0x000fe20000000800 */
[----:B------:R2:W-:Y:S07]  /*7800*/  MEMBAR.ALL.CTA ;  /* 0x0000000000007992 */ /* 0x0005ee0000008000 */
[----:B--2---:R-:W2:Y:S02]  /*7810*/  FENCE.VIEW.ASYNC.S ;  /* 0x00000000000073c6 */ /* 0x004ea40000000000 */
[----:B--2---:R-:W-:Y:S06]  /*7820*/  BAR.SYNC.DEFER_BLOCKING 0x1, 0x80 ;  /* 0x0042000000007b1d */ /* 0x004fec0000010000 */
[----:B------:R-:W-:Y:S05]  /*7830*/  @P0 BRA `(.L_x_114) ;  /* 0x0000000000280947 */ /* 0x000fea0003800000 */
[----:B------:R-:W2:Y:S01]  /*7840*/  LDCU.64 UR6, c[0x0][0x348] ;  /* 0x00006900ff0677ac */ /* 0x000ea20008000a00 */
[----:B------:R-:W-:Y:S01]  /*7850*/  UIADD3 UR4, UPT, UPT, UR44, 0x400, URZ ;  /* 0x000004002c047890 */ /* 0x000fe2000fffe0ff */
[----:B------:R-:W-:Y:S05]  /*7860*/  UMOV UR51, UR36 ;  /* 0x0000002400337c82 */ /* 0x000fea0008000000 */
[----:B------:R-:W-:Y:S04]  /*7870*/  MOV R150, UR4 ;  /* 0x0000000400967c02 */ /* 0x000fe80008000f00 */
[----:B------:R-:W-:Y:S01]  /*7880*/  R2UR UR48, R150 ;  /* 0x00000000963072ca */ /* 0x000fe200000e0000 */
[----:B--2---:R-:W-:Y:S04]  /*7890*/  UIADD3 UR4, UP0, UPT, UR6, 0x680, URZ ;  /* 0x0000068006047890 */ /* 0x004fe8000ff1e0ff */
[----:B------:R-:W-:Y:S09]  /*78a0*/  UIADD3.X UR5, UPT, UPT, URZ, UR7, URZ, UP0, !UPT ;  /* 0x00000007ff057290 */ /* 0x000ff200087fe4ff */
[----:B------:R2:W-:Y:S01]  /*78b0*/  UTMASTG.3D [UR48], [UR4] ;  /* 0x00000030040073b5 */ /* 0x0005e20008010000 */
[----:B------:R0:W-:Y:S01]  /*78c0*/  UTMACMDFLUSH ;  /* 0x00000000000079b7 */ /* 0x0001e20000000000 */
[----:B--2---:R-:W-:Y:S04]  /*78d0*/  DEPBAR.LE SB0, 0x1 ;  /* 0x000080400000791a */ /* 0x004fe80000000000 */
.L_x_114:
[----:B------:R-:W-:Y:S05]  /*78e0*/  BSYNC.RECONVERGENT B0 ;  /* 0x0000000000007941 */ /* 0x000fea0003800200 */
.L_x_113:
[----:B------:R-:W-:Y:S01]  /*78f0*/  BAR.SYNC.DEFER_BLOCKING 0x1, 0x80 ;  /* 0x0042000000007b1d */ /* 0x000fe20000010000 */
[----:B------:R-:W-:Y:S01]  /*7900*/  ISETP.NE.AND P1, PT, R163, RZ, PT ;  /* 0x000000ffa300720c */ /* 0x000fe20003f25270 */
[----:B------:R-:W-:Y:S01]  /*7910*/  UISETP.NE.AND UP0, UPT, UR52, URZ, UPT ;  /* 0x000000ff3400728c */ /* 0x000fe2000bf05270 */
[----:B------:R-:W-:Y:S11]  /*7920*/  LEA R3, R78, UR44, 0x3 ;  /* 0x0000002c4e037c11 */ /* 0x000ff6000f8e18ff */
[----:B------:R-:W-:Y:S01]  /*7930*/  @P1 SHF.L.U32 R2, R157, 0x1f, RZ ;  /* 0x0000001f9d021819 */ /* 0x000fe200000006ff */
[----:B------:R-:W-:Y:S06]  /*7940*/  BRA.U !UP0, `(.L_x_115) ;  /* 0x0000000108247547 */ /* 0x000fec000b800000 */
[----:B------:R-:W-:Y:S01]  /*7950*/  IMAD.U32 R5, RZ, RZ, UR46 ;  /* 0x0000002eff057e24 */ /* 0x000fe2000f8e00ff */
[----:B------:R-:W-:Y:S01]  /*7960*/  MOV R0, UR47 ;  /* 0x0000002f00007c02 */ /* 0x000fe20008000f00 */
[----:B------:R-:W-:Y:S03]  /*7970*/  UIADD3 UR4, UPT, UPT, UR46, 0x1, URZ ;  /* 0x000000012e047890 */ /* 0x000fe6000fffe0ff */
[----:B------:R-:W-:Y:S01]  /*7980*/  @P1 LEA R5, R5, UR44, 0x3 ;  /* 0x0000002c05051c11 */ /* 0x000fe2000f8e18ff */
[----:B------:R-:W-:Y:S04]  /*7990*/  UISETP.NE.AND UP0, UPT, UR4, 0x4, UPT ;  /* 0x000000040400788c */ /* 0x000fe8000bf05270 */
[----:B------:R-:W-:Y:S01]  /*79a0*/  @P1 VIADD R5, R5, 0x50 ;  /* 0x0000005005051836 */ /* 0x000fe20000000000 */
[----:B------:R-:W-:Y:S04]  /*79b0*/  USEL UR46, UR4, URZ, UP0 ;  /* 0x000000ff042e7287 */ /* 0x000fe80008000000 */
[----:B------:R-:W-:Y:S04]  /*79c0*/  @P1 PRMT R0, R0, 0x654, R5 ;  /* 0x0000065400001816 */ /* 0x000fe80000000005 */
[----:B------:R2:W-:Y:S04]  /*79d0*/  @P1 SYNCS.ARRIVE.TRANS64.RED.A1T0 RZ, [R0+URZ], RZ ;  /* 0x000000ff00ff19a7 */ /* 0x0005e800081004ff */
.L_x_115:
[----:B------:R-:W3:Y:S01]  /*79e0*/  @P1 SYNCS.PHASECHK.TRANS64.TRYWAIT P0, [R3+URZ+0x30], R2 ;  /* 0x00003002030015a7 */ /* 0x000ee200080011ff */
[----:B------:R-:W-:Y:S01]  /*79f0*/  BSSY B1, `(.L_x_116) ;  /* 0x000001f000017945 */ /* 0x000fe20003800000 */
[----:B---3--:R-:W-:Y:S03]  /*7a00*/  @P1 SEL R84, RZ, 0x1, !P0 ;  /* 0x00000001ff541807 */ /* 0x008fe60004000000 */
[----:B------:R-:W-:Y:S05]  /*7a10*/  @!P1 BRA `(.L_x_117) ;  /* 0x0000000000709947 */ /* 0x000fea0003800000 */
[----:B------:R-:W-:Y:S01]  /*7a20*/  ISETP.NE.AND P1, PT, R86, RZ, PT ;  /* 0x000000ff5600720c */ /* 0x000fe20003f25270 */
[----:B------:R-:W-:Y:S01]  /*7a30*/  BSSY B0, `(.L_x_118) ;  /* 0x000000b000007945 */ /* 0x000fe20003800000 */
[----:B------:R-:W-:Y:S11]  /*7a40*/  ISETP.NE.AND P0, PT, R84, RZ, PT ;  /* 0x000000ff5400720c */ /* 0x000ff60003f05270 */
[----:B------:R-:W-:Y:S05]  /*7a50*/  @P1 IMAD R6, R78, 0x4000, R165 ;  /* 0x000040004e061824 */ /* 0x000fea00078e02a5 */
[----:B--2---:R-:W-:Y:S04]  /*7a60*/  @P1 IADD3 R0, PT, PT, R6, UR44, RZ ;  /* 0x0000002c06001c10 */ /* 0x004fe8000fffe0ff */
[----:B------:R-:W-:Y:S01]  /*7a70*/  @P1 IADD3 R4, PT, PT, R85, R0, RZ ;  /* 0x0000000055041210 */ /* 0x000fe20007ffe0ff */
[--C-:B------:R-:W-:Y:S02]  /*7a80*/  @P1 IMAD.IADD R2, R79, 0x1, R0.reuse ;  /* 0x000000014f021824 */ /* 0x100fe400078e0200 */
[----:B------:R-:W-:Y:S01]  /*7a90*/  @P1 IMAD.IADD R5, R87, 0x1, R0 ;  /* 0x0000000157051824 */ /* 0x000fe200078e0200 */
[----:B------:R-:W-:Y:S06]  /*7aa0*/  @P0 BRA `(.L_x_119) ;  /* 0x00000000000c0947 */ /* 0x000fec0003800000 */
[----:B------:R-:W-:Y:S04]  /*7ab0*/  SHF.L.U32 R0, R157, 0x1f, RZ ;  /* 0x0000001f9d007819 */ /* 0x000fe800000006ff */
[----:B------:R-:W2:Y:S02]  /*7ac0*/  SYNCS.PHASECHK.TRANS64.TRYWAIT P0, [R3+URZ+0x30], R0 ;  /* 0x00003000030075a7 */ /* 0x000ea400080011ff */
[----:B--2---:R-:W-:Y:S05]  /*7ad0*/  @!P0 BRA `(.L_x_120) ;  /* 0x0000004800548947 */ /* 0x004fea0003800000 */
.L_x_119:
[----:B------:R-:W-:Y:S05]  /*7ae0*/  BSYNC B0 ;  /* 0x0000000000007941 */ /* 0x000fea0003800000 */
.L_x_118:
[----:B------:R-:W-:Y:S01]  /*7af0*/  ISETP.NE.AND P0, PT, R86, RZ, PT ;  /* 0x000000ff5600720c */ /* 0x000fe20003f05270 */
[----:B------:R-:W-:Y:S11]  /*7b00*/  VIADD R78, R78, 0x1 ;  /* 0x000000014e4e7836 */ /* 0x000ff60000000000 */
[----:B------:R-:W-:Y:S01]  /*7b10*/  @!UPT UIADD3 URZ, UPT, UPT, URZ, URZ, URZ ;  /* 0x000000fffffff290 */ /* 0x000fe2000fffe0ff */
[----:B------:R3:W4:Y:S01]  /*7b20*/  @P0 LDS.128 R80, [R6+UR44+0x400] ;  /* 0x0004002c06500984 */ /* 0x0007220008000c00 */
[--C-:B--2---:R-:W-:Y:S01]  /*7b30*/  @P0 IMAD.IADD R0, R85, 0x1, R2.reuse ;  /* 0x0000000155000824 */ /* 0x104fe200078e0202 */
[C---:B------:R-:W-:Y:S01]  /*7b40*/  @P0 IADD3 R3, PT, PT, R87.reuse, R4, RZ ;  /* 0x0000000457030210 */ /* 0x040fe20007ffe0ff */
[C---:B------:R-:W-:Y:S01]  /*7b50*/  @P0 IMAD.IADD R7, R87.reuse, 0x1, R2 ;  /* 0x0000000157070824 */ /* 0x040fe200078e0202 */
[----:B------:R3:W2:Y:S02]  /*7b60*/  @P0 LDS.128 R88, [R5+0x400] ;  /* 0x0004000005580984 */ /* 0x0006a40000000c00 */
[----:B------:R-:W-:Y:S02]  /*7b70*/  @P0 IADD3 R8, PT, PT, R87, R0, RZ ;  /* 0x0000000057080210 */ /* 0x000fe40007ffe0ff */
[----:B------:R3:W1:Y:S04]  /*7b80*/  @P0 LDS.128 R96, [R4+0x400] ;  /* 0x0004000004600984 */ /* 0x0006680000000c00 */
[----:B------:R3:W1:Y:S04]  /*7b90*/  @P0 LDS.128 R104, [R3+0x400] ;  /* 0x0004000003680984 */ /* 0x0006680000000c00 */
[----:B------:R3:W1:Y:S04]  /*7ba0*/  @P0 LDS.128 R112, [R2+0x400] ;  /* 0x0004000002700984 */ /* 0x0006680000000c00 */
[----:B------:R3:W1:Y:S04]  /*7bb0*/  @P0 LDS.128 R120, [R7+0x400] ;  /* 0x0004000007780984 */ /* 0x0006680000000c00 */
[----:B------:R3:W1:Y:S04]  /*7bc0*/  @P0 LDS.128 R128, [R0+0x400] ;  /* 0x0004000000800984 */ /* 0x0006680000000c00 */
[----:B------:R3:W1:Y:S02]  /*7bd0*/  @P0 LDS.128 R136, [R8+0x400] ;  /* 0x0004000008880984 */ /* 0x0006640000000c00 */
.L_x_117:
[----:B------:R-:W-:Y:S05]  /*7be0*/  BSYNC B1 ;  /* 0x0000000000017941 */ /* 0x000fea0003800000 */
.L_x_116:
[----:B--23--:R-:W-:Y:S05]  /*7bf0*/  VIADD R0, R71, 0x40 ;  /* 0x0000004047007836 */ /* 0x00cfea0000000000 */
[----:B------:R-:W-:Y:S04]  /*7c00*/  SHF.R.U32.HI R0, RZ, 0x15, R0 ;  /* 0x00000015ff007819 */ /* 0x000fe80000011600 */
[----:B------:R-:W-:Y:S11]  /*7c10*/  LOP3.LUT P0, RZ, R0, 0x3, R147, 0x48, !PT ;  /* 0x0000000300ff7812 */ /* 0x000ff60007804893 */
[----:B------:R-:W-:Y:S02]  /*7c20*/  @!UPT UIADD3 URZ, UPT, UPT, URZ, URZ, URZ ;  /* 0x000000fffffff290 */ /* 0x000fe4000fffe0ff */
[----:B------:R-:W-:Y:S05]  /*7c30*/  @!P0 BRA `(.L_x_121) ;  /* 0x0000000000408947 */ /* 0x000fea0003800000 */
[----:B------:R-:W2:Y:S01]  /*7c40*/  LDCU.64 UR8, c[0x4][0x70] ;  /* 0x01000e00ff0877ac */ /* 0x000ea20008000a00 */
[----:B------:R-:W-:Y:S01]  /*7c50*/  MOV R3, 0x0 ;  /* 0x0000000000037802 */ /* 0x000fe20000000f00 */
[----:B------:R-:W-:Y:S02]  /*7c60*/  HFMA2 R12, -RZ, RZ, 0, 5.9604644775390625e-08 ;  /* 0x00000001ff0c7431 */ /* 0x000fe400000001ff */
[----:B------:R-:W-:Y:S02]  /*7c70*/  IMAD.MOV.U32 R8, RZ, RZ, 0x192 ;  /* 0x00000192ff087424 */ /* 0x000fe400078e00ff */
[----:B------:R-:W-:Y:S01]  /*7c80*/  IMAD.MOV.U32 R13, RZ, RZ, RZ ;  /* 0x000000ffff0d7224 */ /* 0x000fe200078e00ff */
[----:B------:R-:W3:Y:S01]  /*7c90*/  LDCU.64 UR6, c[0x4][0x78] ;  /* 0x01000f00ff0677ac */ /* 0x000ee20008000a00 */
[----:B------:R-:W1:Y:S01]  /*7ca0*/  LDC.64 R2, c[0x4][R3] ;  /* 0x0100000003027b82 */ /* 0x000e620000000a00 */
[----:B------:R-:W5:Y:S01]  /*7cb0*/  LDCU.64 UR4, c[0x4][0x10] ;  /* 0x01000200ff0477ac */ /* 0x000f620008000a00 */
[----:B--2---:R-:W-:Y:S01]  /*7cc0*/  MOV R5, UR9 ;  /* 0x0000000900057c02 */ /* 0x004fe20008000f00 */
[----:B------:R-:W-:Y:S01]  /*7cd0*/  IMAD.U32 R4, RZ, RZ, UR8 ;  /* 0x00000008ff047e24 */ /* 0x000fe2000f8e00ff */
[----:B---3--:R-:W-:Y:S01]  /*7ce0*/  MOV R7, UR7 ;  /* 0x0000000700077c02 */ /* 0x008fe20008000f00 */
[----:B------:R-:W-:Y:S01]  /*7cf0*/  IMAD.U32 R6, RZ, RZ, UR6 ;  /* 0x00000006ff067e24 */ /* 0x000fe2000f8e00ff */
[----:B-----5:R-:W-:Y:S01]  /*7d00*/  MOV R11, UR5 ;  /* 0x00000005000b7c02 */ /* 0x020fe20008000f00 */
[----:B------:R-:W-:Y:S02]  /*7d10*/  IMAD.U32 R10, RZ, RZ, UR4 ;  /* 0x00000004ff0a7e24 */ /* 0x000fe4000f8e00ff */
[----:B------:R-:W-:Y:S07]  /*7d20*/  LEPC R20, `(.L_x_121) ;  /* 0x000000001014794e */ /* 0x000fee0000000000 */
[----:B-1--4-:R-:W-:Y:S05]  /*7d30*/  CALL.ABS.NOINC R2 ;  /* 0x0000000002007343 */ /* 0x012fea0003c00000 */
.L_x_121:
[----:B------:R-:W-:Y:S05]  /*7d40*/  WARPSYNC.ALL ;  /* 0x0000000000007948 */ /* 0x000fea0003800000 */
[----:B------:R-:W-:Y:S01]  /*7d50*/  R2UR UR4, R71 ;  /* 0x00000000470472ca */ /* 0x000fe200000e0000 */
[--C-:B----4-:R-:W-:Y:S01]  /*7d60*/  HADD2.F32 R72, -RZ, R80.reuse.H0_H0 ;  /* 0x20000050ff487230 */ /* 0x110fe20000004100 */
[----:B------:R-:W-:Y:S01]  /*7d70*/  ISETP.NE.AND P6, PT, R163, RZ, PT ;  /* 0x000000ffa300720c */ /* 0x000fe20003fc5270 */
[----:B------:R-:W-:Y:S01]  /*7d80*/  HADD2.F32 R75, -RZ, R80.H1_H1 ;  /* 0x30000050ff4b7230 */ /* 0x000fe20000004100 */
[----:B------:R-:W-:Y:S01]  /*7d90*/  MOV R0, UR46 ;  /* 0x0000002e00007c02 */ /* 0x000fe20008000f00 */
[--C-:B------:R-:W-:Y:S01]  /*7da0*/  HADD2.F32 R74, -RZ, R81.reuse.H0_H0 ;  /* 0x20000051ff4a7230 */ /* 0x100fe20000004100 */
[----:B------:R-:W-:Y:S01]  /*7db0*/  MOV R77, UR47 ;  /* 0x0000002f004d7c02 */ /* 0x000fe20008000f00 */
[----:B------:R-:W-:Y:S01]  /*7dc0*/  HADD2.F32 R76, -RZ, R81.H1_H1 ;  /* 0x30000051ff4c7230 */ /* 0x000fe20000004100 */
[----:B------:R-:W-:Y:S01]  /*7dd0*/  ISETP.NE.AND P0, PT, R160, RZ, PT ;  /* 0x000000ffa000720c */ /* 0x000fe20003f05270 */
[----:B------:R-:W-:Y:S04]  /*7de0*/  BSSY.RECONVERGENT B0, `(.L_x_122) ;  /* 0x00000fd000007945 */ /* 0x000fe80003800200 */
[----:B------:R-:W2:Y:S02]  /*7df0*/  LDTM.x64 R4, tmem[UR4+0x40] ;  /* 0x00004004000479ee */ /* 0x000ea40008340000 */
[----:B------:R-:W-:Y:S04]  /*7e00*/  @P6 LEA R0, R0, UR44, 0x3 ;  /* 0x0000002c00006c11 */ /* 0x000fe8000f8e18ff */
[----:B------:R-:W-:Y:S04]  /*7e10*/  @P6 IADD3 R0, PT, PT, R0, 0x50, RZ ;  /* 0x0000005000006810 */ /* 0x000fe80007ffe0ff */
[----:B------:R-:W-:Y:S01]  /*7e20*/  @P6 PRMT R77, R77, 0x654, R0 ;  /* 0x000006544d4d6816 */ /* 0x000fe20000000000 */
[C---:B--2---:R-:W-:Y:S01]  /*7e30*/  FMUL R0, R70.reuse, R4 ;  /* 0x0000000446007220 */ /* 0x044fe20000400000 */
[C---:B------:R-:W-:Y:S01]  /*7e40*/  FMUL R2, R70.reuse, R5 ;  /* 0x0000000546027220 */ /* 0x040fe20000400000 */
[C---:B------:R-:W-:Y:S01]  /*7e50*/  FMUL R3, R70.reuse, R6 ;  /* 0x0000000646037220 */ /* 0x040fe20000400000 */
[C---:B------:R-:W-:Y:S01]  /*7e60*/  FMUL R7, R70.reuse, R7 ;  /* 0x0000000746077220 */ /* 0x040fe20000400000 */
[C---:B------:R-:W-:Y:S01]  /*7e70*/  FFMA R0, R73.reuse, R72, R0 ;  /* 0x0000004849007223 */ /* 0x040fe20000000000 */
[C---:B------:R-:W-:Y:S01]  /*7e80*/  FFMA R2, R73.reuse, R75, R2 ;  /* 0x0000004b49027223 */ /* 0x040fe20000000002 */
[--C-:B------:R-:W-:Y:S02]  /*7e90*/  HADD2.F32 R75, -RZ, R82.reuse.H0_H0 ;  /* 0x20000052ff4b7230 */ /* 0x100fe40000004100 */
[C---:B------:R-:W-:Y:S01]  /*7ea0*/  FFMA R3, R73.reuse, R74, R3 ;  /* 0x0000004a49037223 */ /* 0x040fe20000000003 */
[----:B------:R-:W-:Y:S01]  /*7eb0*/  FFMA R7, R73, R76, R7 ;  /* 0x0000004c49077223 */ /* 0x000fe20000000007 */
[----:B------:R-:W-:Y:S01]  /*7ec0*/  FMUL R4, R70, R8 ;  /* 0x0000000846047220 */ /* 0x000fe20000400000 */
[----:B-1----:R-:W-:Y:S01]  /*7ed0*/  F2FP.F16.F32.PACK_AB R92, R2, R0 ;  /* 0x00000000025c723e */ /* 0x002fe200000000ff */
[----:B------:R-:W-:Y:S02]  /*7ee0*/  HADD2.F32 R72, -RZ, R82.H1_H1 ;  /* 0x30000052ff487230 */ /* 0x000fe40000004100 */
[C---:B------:R-:W-:Y:S01]  /*7ef0*/  FMUL R5, R70.reuse, R9 ;  /* 0x0000000946057220 */ /* 0x040fe20000400000 */
[----:B------:R-:W-:Y:S01]  /*7f00*/  F2FP.F16.F32.PACK_AB R93, R7, R3 ;  /* 0x00000003075d723e */ /* 0x000fe200000000ff */
        /* <DEDUP_REMOVED lines=19> */
[----:B------:R1:W-:Y:S01]  /*8040*/  STS.128 [R165+UR44+0x4400], R92 ;  /* 0x0044005ca5007988 */ /* 0x0003e20008000c2c */
        /* <DEDUP_REMOVED lines=8> */
[C---:B------:R-:W-:Y:S01]  /*80d0*/  FMUL R14, R70.reuse, R18 ;  /* 0x00000012460e7220 */ /* 0x040fe20000400000 */
[----:B------:R-:W-:Y:S01]  /*80e0*/  F2FP.F16.F32.PACK_AB R101, R15, R10 ;  /* 0x0000000a0f65723e */ /* 0x000fe200000000ff */
[C---:B------:R-:W-:Y:S01]  /*80f0*/  FFMA R12, R73.reuse, R3, R12 ;  /* 0x00000003490c7223 */ /* 0x040fe2000000000c */
[--C-:B------:R-:W-:Y:S02]  /*8100*/  HADD2.F32 R3, -RZ, R91.reuse.H0_H0 ;  /* 0x2000005bff037230 */ /* 0x100fe40000004100 */
[C---:B------:R-:W-:Y:S01]  /*8110*/  FFMA R13, R73.reuse, R0, R13 ;  /* 0x00000000490d7223 */ /* 0x040fe2000000000d */
[----:B------:R-:W-:Y:S02]  /*8120*/  HADD2.F32 R2, -RZ, R91.H1_H1 ;  /* 0x3000005bff027230 */ /* 0x000fe40000004100 */
[C---:B------:R-:W-:Y:S01]  /*8130*/  FMUL R19, R70.reuse, R19 ;  /* 0x0000001346137220 */ /* 0x040fe20000400000 */
[--C-:B------:R-:W-:Y:S02]  /*8140*/  HADD2.F32 R75, -RZ, R96.reuse.H0_H0 ;  /* 0x20000060ff4b7230 */ /* 0x100fe40000004100 */
[----:B------:R-:W-:Y:S01]  /*8150*/  FFMA R14, R73, R3, R14 ;  /* 0x00000003490e7223 */ /* 0x000fe2000000000e */
[----:B------:R-:W-:Y:S01]  /*8160*/  F2FP.F16.F32.PACK_AB R102, R13, R12 ;  /* 0x0000000c0d66723e */ /* 0x000fe200000000ff */
        /* <DEDUP_REMOVED lines=38> */
[C---:B------:R-:W-:Y:S01]  /*83d0*/  FMUL R31, R70.reuse, R31 ;  /* 0x0000001f461f7220 */ /* 0x040fe20000400000 */
[----:B------:R3:W-:Y:S01]  /*83e0*/  STS.128 [R164+0x4400], R108 ;  /* 0x0044006ca4007388 */ /* 0x0007e20000000c00 */
[--C-:B------:R-:W-:Y:S02]  /*83f0*/  HADD2.F32 R3, -RZ, R106.reuse.H0_H0 ;  /* 0x2000006aff037230 */ /* 0x100fe40000004100 */
[----:B------:R-:W-:Y:S01]  /*8400*/  FFMA R26, R73, R0, R26 ;  /* 0x00000000491a7223 */ /* 0x000fe2000000001a */
[----:B------:R-:W-:Y:S01]  /*8410*/  HADD2.F32 R0, -RZ, R105.H1_H1 ;  /* 0x30000069ff007230 */ /* 0x000fe20000004100 */
[----:B------:R-:W-:Y:S01]  /*8420*/  F2FP.F16.F32.PACK_AB R116, R25, R24 ;  /* 0x000000181974723e */ /* 0x000fe200000000ff */
[C---:B------:R-:W-:Y:S01]  /*8430*/  FMUL R28, R70.reuse, R32 ;  /* 0x00000020461c7220 */ /* 0x040fe20000400000 */
[----:B------:R-:W-:Y:S02]  /*8440*/  HADD2.F32 R2, -RZ, R106.H1_H1 ;  /* 0x3000006aff027230 */ /* 0x000fe40000004100 */
[C---:B------:R-:W-:Y:S01]  /*8450*/  FMUL R29, R70.reuse, R33 ;  /* 0x00000021461d7220 */ /* 0x040fe20000400000 */
[--C-:B------:R-:W-:Y:S02]  /*8460*/  HADD2.F32 R75, -RZ, R107.reuse.H0_H0 ;  /* 0x2000006bff4b7230 */ /* 0x100fe40000004100 */
[C---:B------:R-:W-:Y:S01]  /*8470*/  FFMA R31, R73.reuse, R0, R31 ;  /* 0x00000000491f7223 */ /* 0x040fe2000000001f */
[C---:B------:R-:W-:Y:S01]  /*8480*/  FFMA R28, R73.reuse, R3, R28 ;  /* 0x00000003491c7223 */ /* 0x040fe2000000001c */
[----:B------:R-:W-:Y:S01]  /*8490*/  FFMA R29, R73, R2, R29 ;  /* 0x00000002491d7223 */ /* 0x000fe2000000001d */
[C---:B------:R-:W-:Y:S01]  /*84a0*/  FMUL R30, R70.reuse, R34 ;  /* 0x00000022461e7220 */ /* 0x040fe20000400000 */
[----:B------:R-:W-:Y:S01]  /*84b0*/  HADD2.F32 R72, -RZ, R107.H1_H1 ;  /* 0x3000006bff487230 */ /* 0x000fe20000004100 */
[----:B------:R-:W-:Y:S01]  /*84c0*/  F2FP.F16.F32.PACK_AB R117, R31, R26 ;  /* 0x0000001a1f75723e */ /* 0x000fe200000000ff */
        /* <DEDUP_REMOVED lines=16> */
[----:B-1----:R-:W-:Y:S01]  /*85d0*/  F2FP.F16.F32.PACK_AB R92, R33, R32 ;  /* 0x00000020215c723e */ /* 0x002fe200000000ff */
        /* <DEDUP_REMOVED lines=42> */
[--C-:B------:R-:W-:Y:S02]  /*8880*/  HADD2.F32 R3, -RZ, R128.reuse.H0_H0 ;  /* 0x20000080ff037230 */ /* 0x100fe40000004100 */
[C---:B------:R-:W-:Y:S01]  /*8890*/  FFMA R46, R73.reuse, R75, R46 ;  /* 0x0000004b492e7223 */ /* 0x040fe2000000002e */
[C---:B------:R-:W-:Y:S01]  /*88a0*/  FMUL R48, R70.reuse, R52 ;  /* 0x0000003446307220 */ /* 0x040fe20000400000 */
        /* <DEDUP_REMOVED lines=17> */
[C---:B------:R-:W-:Y:S01]  /*89c0*/  FFMA R52, R73.reuse, R0, R52 ;  /* 0x0000000049347223 */ /* 0x040fe20000000034 */
[C---:B------:R-:W-:Y:S01]  /*89d0*/  FFMA R53, R73.reuse, R2, R53 ;  /* 0x0000000249357223 */ /* 0x040fe20000000035 */
[----:B------:R-:W-:Y:S02]  /*89e0*/  HADD2.F32 R0, -RZ, R131.H1_H1 ;  /* 0x30000083ff007230 */ /* 0x000fe40000004100 */
[----:B------:R-:W-:Y:S01]  /*89f0*/  FFMA R54, R73, R3, R54 ;  /* 0x0000000349367223 */ /* 0x000fe20000000036 */
[C---:B------:R-:W-:Y:S01]  /*8a00*/  FMUL R59, R70.reuse, R59 ;  /* 0x0000003b463b7220 */ /* 0x040fe20000400000 */
[--C-:B------:R-:W-:Y:S02]  /*8a10*/  HADD2.F32 R3, -RZ, R136.reuse.H0_H0 ;  /* 0x20000088ff037230 */ /* 0x100fe40000004100 */
[C---:B------:R-:W-:Y:S01]  /*8a20*/  FMUL R56, R70.reuse, R60 ;  /* 0x0000003c46387220 */ /* 0x040fe20000400000 */
[----:B------:R-:W-:Y:S02]  /*8a30*/  HADD2.F32 R2, -RZ, R136.H1_H1 ;  /* 0x30000088ff027230 */ /* 0x000fe40000004100 */
[C---:B------:R-:W-:Y:S01]  /*8a40*/  FMUL R57, R70.reuse, R61 ;  /* 0x0000003d46397220 */ /* 0x040fe20000400000 */
[--C-:B------:R-:W-:Y:S01]  /*8a50*/  HADD2.F32 R75, -RZ, R137.reuse.H0_H0 ;  /* 0x20000089ff4b7230 */ /* 0x100fe20000004100 */
[----:B------:R-:W-:Y:S01]  /*8a60*/  F2FP.F16.F32.PACK_AB R102, R45, R44 ;  /* 0x0000002c2d66723e */ /* 0x000fe200000000ff */
[C---:B------:R-:W-:Y:S01]  /*8a70*/  FMUL R58, R70.reuse, R62 ;  /* 0x0000003e463a7220 */ /* 0x040fe20000400000 */
[----:B------:R-:W-:Y:S01]  /*8a80*/  F2FP.F16.F32.PACK_AB R103, R51, R46 ;  /* 0x0000002e3367723e */ /* 0x000fe200000000ff */
[C---:B------:R-:W-:Y:S01]  /*8a90*/  FFMA R59, R73.reuse, R0, R59 ;  /* 0x00000000493b7223 */ /* 0x040fe2000000003b */
[C---:B------:R-:W-:Y:S01]  /*8aa0*/  FFMA R56, R73.reuse, R3, R56 ;  /* 0x0000000349387223 */ /* 0x040fe20000000038 */
[----:B------:R-:W-:Y:S02]  /*8ab0*/  HADD2.F32 R0, -RZ, R137.H1_H1 ;  /* 0x30000089ff007230 */ /* 0x000fe40000004100 */
[C---:B------:R-:W-:Y:S01]  /*8ac0*/  FFMA R57, R73.reuse, R2, R57 ;  /* 0x0000000249397223 */ /* 0x040fe20000000039 */
[----:B------:R1:W-:Y:S01]  /*8ad0*/  STS.128 [R170+0x4400], R100 ;  /* 0x00440064aa007388 */ /* 0x0003e20000000c00 */
[C---:B------:R-:W-:Y:S01]  /*8ae0*/  FMUL R63, R70.reuse, R63 ;  /* 0x0000003f463f7220 */ /* 0x040fe20000400000 */
[--C-:B------:R-:W-:Y:S02]  /*8af0*/  HADD2.F32 R3, -RZ, R138.reuse.H0_H0 ;  /* 0x2000008aff037230 */ /* 0x100fe40000004100 */
[C---:B------:R-:W-:Y:S01]  /*8b00*/  FFMA R58, R73.reuse, R75, R58 ;  /* 0x0000004b493a7223 */ /* 0x040fe2000000003a */
        /* <DEDUP_REMOVED lines=8> */
[----:B---3--:R-:W-:Y:S01]  /*8b90*/  F2FP.F16.F32.PACK_AB R108, R49, R48 ;  /* 0x00000030316c723e */ /* 0x008fe200000000ff */
[----:B------:R-:W-:Y:S01]  /*8ba0*/  FFMA R60, R73, R3, R60 ;  /* 0x00000003493c7223 */ /* 0x000fe2000000003c */
[----:B------:R-:W-:Y:S01]  /*8bb0*/  F2FP.F16.F32.PACK_AB R109, R55, R50 ;  /* 0x00000032376d723e */ /* 0x000fe200000000ff */
[----:B------:R-:W-:Y:S01]  /*8bc0*/  FFMA R61, R73, R2, R61 ;  /* 0x00000002493d7223 */ /* 0x000fe2000000003d */
[----:B------:R-:W-:Y:S01]  /*8bd0*/  F2FP.F16.F32.PACK_AB R110, R53, R52 ;  /* 0x00000034356e723e */ /* 0x000fe200000000ff */
[----:B------:R-:W-:Y:S01]  /*8be0*/  FFMA R62, R73, R75, R62 ;  /* 0x0000004b493e7223 */ /* 0x000fe2000000003e */
[----:B------:R-:W-:Y:S01]  /*8bf0*/  F2FP.F16.F32.PACK_AB R111, R59, R54 ;  /* 0x000000363b6f723e */ /* 0x000fe200000000ff */
[----:B------:R-:W-:Y:S01]  /*8c00*/  FFMA R67, R73, R72, R67 ;  /* 0x0000004849437223 */ /* 0x000fe20000000043 */
[----:B----4-:R-:W-:Y:S02]  /*8c10*/  F2FP.F16.F32.PACK_AB R116, R57, R56 ;  /* 0x000000383974723e */ /* 0x010fe400000000ff */
[----:B------:R-:W-:Y:S01]  /*8c20*/  F2FP.F16.F32.PACK_AB R117, R63, R58 ;  /* 0x0000003a3f75723e */ /* 0x000fe200000000ff */
[----:B------:R1:W-:Y:S01]  /*8c30*/  STS.128 [R153+0x4400], R108 ;  /* 0x0044006c99007388 */ /* 0x0003e20000000c00 */
[----:B------:R-:W-:Y:S02]  /*8c40*/  F2FP.F16.F32.PACK_AB R118, R61, R60 ;  /* 0x0000003c3d76723e */ /* 0x000fe400000000ff */
[----:B------:R-:W-:Y:S02]  /*8c50*/  F2FP.F16.F32.PACK_AB R119, R67, R62 ;  /* 0x0000003e4377723e */ /* 0x000fe400000000ff */
[----:B------:R-:W-:Y:S02]  /*8c60*/  LEA R0, R78, UR44, 0x3 ;  /* 0x0000002c4e007c11 */ /* 0x000fe4000f8e18ff */
[----:B------:R-:W-:Y:S01]  /*8c70*/  @P6 SHF.L.U32 R3, R157, 0x1f, RZ ;  /* 0x0000001f9d036819 */ /* 0x000fe200000006ff */
        /* <DEDUP_REMOVED lines=10> */
[----:B------:R-:W-:Y:S02]  /*8d20*/  UIADD3 UR9, UPT, UPT, UR49, 0x40, URZ ;  /* 0x0000004031097890 */ /* 0x000fe4000fffe0ff */
[----:B------:R-:W-:Y:S01]  /*8d30*/  UIADD3 UR8, UPT, UPT, UR44, 0x4400, URZ ;  /* 0x000044002c087890 */ /* 0x000fe2000fffe0ff */
[----:B------:R-:W-:Y:S01]  /*8d40*/  UMOV UR10, UR50 ;  /* 0x00000032000a7c82 */ /* 0x000fe20008000000 */
[----:B------:R-:W-:Y:S01]  /*8d50*/  UMOV UR11, UR36 ;  /* 0x00000024000b7c82 */ /* 0x000fe20008000000 */
[----:B--2---:R-:W-:Y:S04]  /*8d60*/  UIADD3 UR4, UP0, UPT, UR6, 0x680, URZ ;  /* 0x0000068006047890 */ /* 0x004fe8000ff1e0ff */
[----:B------:R-:W-:Y:S09]  /*8d70*/  UIADD3.X UR5, UPT, UPT, URZ, UR7, URZ, UP0, !UPT ;  /* 0x00000007ff057290 */ /* 0x000ff200087fe4ff */
[----:B------:R2:W-:Y:S01]  /*8d80*/  UTMASTG.3D [UR8], [UR4] ;  /* 0x00000008040073b5 */ /* 0x0005e20008010000 */
[----:B------:R0:W-:Y:S01]  /*8d90*/  UTMACMDFLUSH ;  /* 0x00000000000079b7 */ /* 0x0001e20000000000 */
[----:B--2---:R-:W-:Y:S04]  /*8da0*/  DEPBAR.LE SB0, 0x1 ;  /* 0x000080400000791a */ /* 0x004fe80000000000 */
.L_x_123:
[----:B------:R-:W-:Y:S05]  /*8db0*/  BSYNC.RECONVERGENT B0 ;  /* 0x0000000000007941 */ /* 0x000fea0003800200 */
.L_x_122:
[----:B------:R-:W-:Y:S01]  /*8dc0*/  BAR.SYNC.DEFER_BLOCKING 0x1, 0x80 ;  /* 0x0042000000007b1d */ /* 0x000fe20000010000 */
[----:B------:R-:W-:Y:S04]  /*8dd0*/  UIADD3 UR4, UPT, UPT, UR46, 0x1, URZ ;  /* 0x000000012e047890 */ /* 0x000fe8000fffe0ff */
[----:B------:R-:W-:Y:S04]  /*8de0*/  UISETP.NE.AND UP0, UPT, UR4, 0x4, UPT ;  /* 0x000000040400788c */ /* 0x000fe8000bf05270 */
[----:B------:R-:W-:Y:S01]  /*8df0*/  USEL UR45, UR4, URZ, UP0 ;  /* 0x000000ff042d7287 */ /* 0x000fe20008000000 */
[----:B------:R2:W-:Y:S01]  /*8e00*/  @P6 SYNCS.ARRIVE.TRANS64.RED.A1T0 RZ, [R77+URZ], RZ ;  /* 0x000000ff4dff69a7 */ /* 0x0005e200081004ff */
[----:B------:R-:W-:Y:S01]  /*8e10*/  BSSY B1, `(.L_x_124) ;  /* 0x0000020000017945 */ /* 0x000fe20003800000 */
[----:B------:R-:W3:Y:S02]  /*8e20*/  @P6 SYNCS.PHASECHK.TRANS64.TRYWAIT P0, [R0+URZ+0x30], R3 ;  /* 0x00003003000065a7 */ /* 0x000ee400080011ff */
[----:B---3--:R-:W-:Y:S01]  /*8e30*/  @P6 SEL R84, RZ, 0x1, !P0 ;  /* 0x00000001ff546807 */ /* 0x008fe20004000000 */
[----:B--2---:R-:W-:Y:S06]  /*8e40*/  @!P6 BRA `(.L_x_125) ;  /* 0x000000000070e947 */ /* 0x004fec0003800000 */
[----:B------:R-:W-:Y:S01]  /*8e50*/  ISETP.NE.AND P1, PT, R86, RZ, PT ;  /* 0x000000ff5600720c */ /* 0x000fe20003f25270 */
[----:B------:R-:W-:Y:S01]  /*8e60*/  BSSY B0, `(.L_x_126) ;  /* 0x000000b000007945 */ /* 0x000fe20003800000 */
[----:B------:R-:W-:Y:S11]  /*8e70*/  ISETP.NE.AND P0, PT, R84, RZ, PT ;  /* 0x000000ff5400720c */ /* 0x000ff60003f05270 */
[----:B------:R-:W-:Y:S05]  /*8e80*/  @P1 IMAD R5, R78, 0x4000, R165 ;  /* 0x000040004e051824 */ /* 0x000fea00078e02a5 */
[----:B------:R-:W-:Y:S04]  /*8e90*/  @P1 IADD3 R6, PT, PT, R5, UR44, RZ ;  /* 0x0000002c05061c10 */ /* 0x000fe8000fffe0ff */
[----:B------:R-:W-:Y:S01]  /*8ea0*/  @P1 IADD3 R4, PT, PT, R85, R6, RZ ;  /* 0x0000000655041210 */ /* 0x000fe20007ffe0ff */
[--C-:B------:R-:W-:Y:S02]  /*8eb0*/  @P1 IMAD.IADD R2, R79, 0x1, R6.reuse ;  /* 0x000000014f021824 */ /* 0x100fe400078e0206 */
[----:B------:R-:W-:Y:S01]  /*8ec0*/  @P1 IMAD.IADD R3, R87, 0x1, R6 ;  /* 0x0000000157031824 */ /* 0x000fe200078e0206 */
[----:B------:R-:W-:Y:S06]  /*8ed0*/  @P0 BRA `(.L_x_127) ;  /* 0x00000000000c0947 */ /* 0x000fec0003800000 */
[----:B------:R-:W-:Y:S04]  /*8ee0*/  SHF.L.U32 R7, R157, 0x1f, RZ ;  /* 0x0000001f9d077819 */ /* 0x000fe800000006ff */
[----:B------:R-:W2:Y:S02]  /*8ef0*/  SYNCS.PHASECHK.TRANS64.TRYWAIT P0, [R0+URZ+0x30], R7 ;  /* 0x00003007000075a7 */ /* 0x000ea400080011ff */
[----:B--2---:R-:W-:Y:S05]  /*8f00*/  @!P0 BRA `(.L_x_128) ;  /* 0x00000034005c8947 */ /* 0x004fea0003800000 */
.L_x_127:
[----:B------:R-:W-:Y:S05]  /*8f10*/  BSYNC B0 ;  /* 0x0000000000007941 */ /* 0x000fea0003800000 */
.L_x_126:
        /* <DEDUP_REMOVED lines=15> */
.L_x_125:
[----:B------:R-:W-:Y:S05]  /*9010*/  BSYNC B1 ;  /* 0x0000000000017941 */ /* 0x000fea0003800000 */
.L_x_124:
[----:B---3--:R-:W-:Y:S05]  /*9020*/  VIADD R0, R71, 0x80 ;  /* 0x0000008047007836 */ /* 0x008fea0000000000 */
[----:B------:R-:W-:Y:S04]  /*9030*/  SHF.R.U32.HI R0, RZ, 0x15, R0 ;  /* 0x00000015ff007819 */ /* 0x000fe80000011600 */
[----:B------:R-:W-:Y:S11]  /*9040*/  LOP3.LUT P0, RZ, R0, 0x3, R147, 0x48, !PT ;  /* 0x0000000300ff7812 */ /* 0x000ff60007804893 */
[----:B------:R-:W-:Y:S02]  /*9050*/  @!UPT UIADD3 URZ, UPT, UPT, URZ, URZ, URZ ;  /* 0x000000fffffff290 */ /* 0x000fe4000fffe0ff */
[----:B------:R-:W-:Y:S05]  /*9060*/  @!P0 BRA `(.L_x_129) ;  /* 0x0000000000408947 */ /* 0x000fea0003800000 */
[----:B------:R-:W3:Y:S01]  /*9070*/  LDCU.64 UR8, c[0x4][0x70] ;  /* 0x01000e00ff0877ac */ /* 0x000ee20008000a00 */
[----:B------:R-:W-:Y:S01]  /*9080*/  MOV R3, 0x0 ;  /* 0x0000000000037802 */ /* 0x000fe20000000f00 */
[----:B------:R-:W-:Y:S02]  /*9090*/  HFMA2 R12, -RZ, RZ, 0, 5.9604644775390625e-08 ;  /* 0x00000001ff0c7431 */ /* 0x000fe400000001ff */
[----:B------:R-:W-:Y:S02]  /*90a0*/  IMAD.MOV.U32 R8, RZ, RZ, 0x192 ;  /* 0x00000192ff087424 */ /* 0x000fe400078e00ff */
[----:B------:R-:W-:Y:S01]  /*90b0*/  IMAD.MOV.U32 R13, RZ, RZ, RZ ;  /* 0x000000ffff0d7224 */ /* 0x000fe200078e00ff */
[----:B------:R-:W5:Y:S01]  /*90c0*/  LDCU.64 UR6, c[0x4][0x78] ;  /* 0x01000f00ff0677ac */ /* 0x000f620008000a00 */
[----:B------:R-:W1:Y:S01]  /*90d0*/  LDC.64 R2, c[0x4][R3] ;  /* 0x0100000003027b82 */ /* 0x000e620000000a00 */
[----:B------:R-:W2:Y:S01]  /*90e0*/  LDCU.64 UR4, c[0x4][0x10] ;  /* 0x01000200ff0477ac */ /* 0x000ea20008000a00 */
[----:B---3--:R-:W-:Y:S01]  /*90f0*/  MOV R5, UR9 ;  /* 0x0000000900057c02 */ /* 0x008fe20008000f00 */
[----:B------:R-:W-:Y:S01]  /*9100*/  IMAD.U32 R4, RZ, RZ, UR8 ;  /* 0x00000008ff047e24 */ /* 0x000fe2000f8e00ff */
[----:B-----5:R-:W-:Y:S01]  /*9110*/  MOV R7, UR7 ;  /* 0x0000000700077c02 */ /* 0x020fe20008000f00 */
[----:B------:R-:W-:Y:S01]  /*9120*/  IMAD.U32 R6, RZ, RZ, UR6 ;  /* 0x00000006ff067e24 */ /* 0x000fe2000f8e00ff */
[----:B--2---:R-:W-:Y:S01]  /*9130*/  MOV R11, UR5 ;  /* 0x00000005000b7c02 */ /* 0x004fe20008000f00 */
[----:B------:R-:W-:Y:S02]  /*9140*/  IMAD.U32 R10, RZ, RZ, UR4 ;  /* 0x00000004ff0a7e24 */ /* 0x000fe4000f8e00ff */
[----:B------:R-:W-:Y:S07]  /*9150*/  LEPC R20, `(.L_x_129) ;  /* 0x000000001014794e */ /* 0x000fee0000000000 */
[----:B-1--4-:R-:W-:Y:S05]  /*9160*/  CALL.ABS.NOINC R2 ;  /* 0x0000000002007343 */ /* 0x012fea0003c00000 */
.L_x_129:
[----:B------:R-:W-:Y:S05]  /*9170*/  WARPSYNC.ALL ;  /* 0x0000000000007948 */ /* 0x000fea0003800000 */
[----:B------:R-:W-:Y:S01]  /*9180*/  R2UR UR4, R71 ;  /* 0x00000000470472ca */ /* 0x000fe200000e0000 */
[--C-:B----4-:R-:W-:Y:S01]  /*9190*/  HADD2.F32 R72, -RZ, R80.reuse.H0_H0 ;  /* 0x20000050ff487230 */ /* 0x110fe20000004100 */
[----:B------:R-:W-:Y:S01]  /*91a0*/  ISETP.NE.AND P6, PT, R163, RZ, PT ;  /* 0x000000ffa300720c */ /* 0x000fe20003fc5270 */
[----:B------:R-:W-:Y:S01]  /*91b0*/  HADD2.F32 R75, -RZ, R80.H1_H1 ;  /* 0x30000050ff4b7230 */ /* 0x000fe20000004100 */
[----:B------:R-:W-:Y:S01]  /*91c0*/  MOV R3, UR45 ;  /* 0x0000002d00037c02 */ /* 0x000fe20008000f00 */
[----:B------:R-:W-:Y:S01]  /*91d0*/  BSSY.RECONVERGENT B0, `(.L_x_130) ;  /* 0x0000101000007945 */ /* 0x000fe20003800200 */
[----:B------:R-:W-:Y:S02]  /*91e0*/  MOV R74, UR47 ;  /* 0x0000002f004a7c02 */ /* 0x000fe40008000f00 */
[----:B------:R-:W-:Y:S05]  /*91f0*/  ISETP.NE.AND P0, PT, R160, RZ, PT ;  /* 0x000000ffa000720c */ /* 0x000fea0003f05270 */
[----:B------:R-:W3:Y:S02]  /*9200*/  LDTM.x64 R4, tmem[UR4+0x80] ;  /* 0x00008004000479ee */ /* 0x000ee40008340000 */
[----:B------:R-:W-:Y:S04]  /*9210*/  @P6 LEA R3, R3, UR44, 0x3 ;  /* 0x0000002c03036c11 */ /* 0x000fe8000f8e18ff */
[----:B------:R-:W-:Y:S04]  /*9220*/  @P6 IADD3 R3, PT, PT, R3, 0x50, RZ ;  /* 0x0000005003036810 */ /* 0x000fe80007ffe0ff */
[----:B------:R-:W-:Y:S01]  /*9230*/  @P6 PRMT R74, R74, 0x654, R3 ;  /* 0x000006544a4a6816 */ /* 0x000fe20000000003 */
[C---:B---3--:R-:W-:Y:S01]  /*9240*/  FMUL R0, R70.reuse, R4 ;  /* 0x0000000446007220 */ /* 0x048fe20000400000 */
[C---:B------:R-:W-:Y:S01]  /*9250*/  FMUL R3, R70.reuse, R6 ;  /* 0x0000000646037220 */ /* 0x040fe20000400000 */
[C---:B------:R-:W-:Y:S01]  /*9260*/  FMUL R4, R70.reuse, R8 ;  /* 0x0000000846047220 */ /* 0x040fe20000400000 */
[C---:B------:R-:W-:Y:S01]  /*9270*/  FMUL R6, R70.reuse, R10 ;  /* 0x0000000a46067220 */ /* 0x040fe20000400000 */
[C---:B------:R-:W-:Y:S01]  /*9280*/  FFMA R0, R73.reuse, R72, R0 ;  /* 0x0000004849007223 */ /* 0x040fe20000000000 */
[C---:B------:R-:W-:Y:S01]  /*9290*/  FMUL R8, R70.reuse, R12 ;  /* 0x0000000c46087220 */ /* 0x040fe20000400000 */
        /* <DEDUP_REMOVED lines=38> */
[--C-:B------:R-:W-:Y:S02]  /*9500*/  HADD2.F32 R64, -RZ, R81.reuse.H0_H0 ;  /* 0x20000051ff407230 */ /* 0x100fe40000004100 */
[C---:B------:R-:W-:Y:S01]  /*9510*/  FMUL R49, R70.reuse, R53 ;  /* 0x0000003546317220 */ /* 0x040fe20000400000 */
[C---:B------:R-:W-:Y:S01]  /*9520*/  FMUL R62, R70.reuse, R66 ;  /* 0x00000042463e7220 */ /* 0x040fe20000400000 */
[----:B------:R-:W-:Y:S02]  /*9530*/  HADD2.F32 R66, -RZ, R81.H1_H1 ;  /* 0x30000051ff427230 */ /* 0x000fe40000004100 */
[C---:B------:R-:W-:Y:S01]  /*9540*/  FMUL R53, R70.reuse, R57 ;  /* 0x0000003946357220 */ /* 0x040fe20000400000 */
[C---:B------:R-:W-:Y:S01]  /*9550*/  FMUL R7, R70.reuse, R7 ;  /* 0x0000000746077220 */ /* 0x040fe20000400000 */
[C---:B------:R-:W-:Y:S01]  /*9560*/  FMUL R57, R70.reuse, R61 ;  /* 0x0000003d46397220 */ /* 0x040fe20000400000 */
[----:B------:R-:W-:Y:S01]  /*9570*/  FMUL R61, R70, R65 ;  /* 0x00000041463d7220 */ /* 0x000fe20000400000 */
[--C-:B------:R-:W-:Y:S02]  /*9580*/  HADD2.F32 R65, -RZ, R82.reuse.H0_H0 ;  /* 0x20000052ff417230 */ /* 0x100fe40000004100 */
[C---:B------:R-:W-:Y:S01]  /*9590*/  FFMA R2, R73.reuse, R75, R2 ;  /* 0x0000004b49027223 */ /* 0x040fe20000000002 */
[C---:B------:R-:W-:Y:S01]  /*95a0*/  FFMA R3, R73.reuse, R64, R3 ;  /* 0x0000004049037223 */ /* 0x040fe20000000003 */
[----:B------:R-:W-:Y:S02]  /*95b0*/  HADD2.F32 R64, -RZ, R82.H1_H1 ;  /* 0x30000052ff407230 */ /* 0x000fe40000004100 */
[C---:B------:R-:W-:Y:S01]  /*95c0*/  FFMA R7, R73.reuse, R66, R7 ;  /* 0x0000004249077223 */ /* 0x040fe20000000007 */
[----:B------:R-:W-:Y:S01]  /*95d0*/  FFMA R4, R73, R65, R4 ;  /* 0x0000004149047223 */ /* 0x000fe20000000004 */
[--C-:B------:R-:W-:Y:S01]  /*95e0*/  HADD2.F32 R65, -RZ, R83.reuse.H0_H0 ;  /* 0x20000053ff417230 */ /* 0x100fe20000004100 */
[----:B-1----:R-:W-:Y:S01]  /*95f0*/  F2FP.F16.F32.PACK_AB R92, R2, R0 ;  /* 0x00000000025c723e */ /* 0x002fe200000000ff */
[----:B------:R-:W-:Y:S01]  /*9600*/  HADD2.F32 R0, -RZ, R83.H1_H1 ;  /* 0x30000053ff007230 */ /* 0x000fe20000004100 */
[----:B------:R-:W-:Y:S01]  /*9610*/  F2FP.F16.F32.PACK_AB R93, R7, R3 ;  /* 0x00000003075d723e */ /* 0x000fe200000000ff */
[--C-:B--2---:R-:W-:Y:S02]  /*9620*/  HADD2.F32 R3, -RZ, R88.reuse.H0_H0 ;  /* 0x20000058ff037230 */ /* 0x104fe40000004100 */
[C---:B------:R-:W-:Y:S01]  /*9630*/  FMUL R11, R70.reuse, R11 ;  /* 0x0000000b460b7220 */ /* 0x040fe20000400000 */
[----:B------:R-:W-:Y:S02]  /*9640*/  HADD2.F32 R2, -RZ, R88.H1_H1 ;  /* 0x30000058ff027230 */ /* 0x000fe40000004100 */
[C---:B------:R-:W-:Y:S01]  /*9650*/  FFMA R5, R73.reuse, R64, R5 ;  /* 0x0000004049057223 */ /* 0x040fe20000000005 */
[C---:B------:R-:W-:Y:S01]  /*9660*/  FFMA R6, R73.reuse, R65, R6 ;  /* 0x0000004149067223 */ /* 0x040fe20000000006 */
[C---:B------:R-:W-:Y:S01]  /*9670*/  FFMA R11, R73.reuse, R0, R11 ;  /* 0x00000000490b7223 */ /* 0x040fe2000000000b */
[--C-:B------:R-:W-:Y:S02]  /*9680*/  HADD2.F32 R0, -RZ, R89.reuse.H0_H0 ;  /* 0x20000059ff007230 */ /* 0x100fe40000004100 */
[C---:B------:R-:W-:Y:S01]  /*9690*/  FFMA R8, R73.reuse, R3, R8 ;  /* 0x0000000349087223 */ /* 0x040fe20000000008 */
[--C-:B------:R-:W-:Y:S02]  /*96a0*/  HADD2.F32 R3, -RZ, R90.reuse.H0_H0 ;  /* 0x2000005aff037230 */ /* 0x100fe40000004100 */
[C---:B------:R-:W-:Y:S01]  /*96b0*/  FFMA R9, R73.reuse, R2, R9 ;  /* 0x0000000249097223 */ /* 0x040fe20000000009 */
[----:B------:R-:W-:Y:S02]  /*96c0*/  HADD2.F32 R2, -RZ, R89.H1_H1 ;  /* 0x30000059ff027230 */ /* 0x000fe40000004100 */
[C---:B------:R-:W-:Y:S01]  /*96d0*/  FMUL R15, R70.reuse, R15 ;  /* 0x0000000f460f7220 */ /* 0x040fe20000400000 */
[----:B------:R-:W-:Y:S01]  /*96e0*/  FFMA R10, R73, R0, R10 ;  /* 0x00000000490a7223 */ /* 0x000fe2000000000a */
[----:B------:R-:W-:Y:S01]  /*96f0*/  HADD2.F32 R0, -RZ, R90.H1_H1 ;  /* 0x3000005aff007230 */ /* 0x000fe20000004100 */
[----:B------:R-:W-:Y:S01]  /*9700*/  F2FP.F16.F32.PACK_AB R94, R5, R4 ;  /* 0x00000004055e723e */ /* 0x000fe200000000ff */
[--C-:B------:R-:W-:Y:S02]  /*9710*/  HADD2.F32 R5, -RZ, R96.reuse.H0_H0 ;  /* 0x20000060ff057230 */ /* 0x100fe40000004100 */
[C---:B------:R-:W-:Y:S01]  /*9720*/  FFMA R15, R73.reuse, R2, R15 ;  /* 0x00000002490f7223 */ /* 0x040fe2000000000f */
[--C-:B------:R-:W-:Y:S02]  /*9730*/  HADD2.F32 R2, -RZ, R91.reuse.H1_H1 ;  /* 0x3000005bff027230 */ /* 0x100fe40000004100 */
[C---:B------:R-:W-:Y:S01]  /*9740*/  FFMA R12, R73.reuse, R3, R12 ;  /* 0x00000003490c7223 */ /* 0x040fe2000000000c */
[----:B------:R-:W-:Y:S02]  /*9750*/  HADD2.F32 R3, -RZ, R91.H0_H0 ;  /* 0x2000005bff037230 */ /* 0x000fe40000004100 */
[C---:B------:R-:W-:Y:S01]  /*9760*/  FMUL R19, R70.reuse, R19 ;  /* 0x0000001346137220 */ /* 0x040fe20000400000 */
[----:B------:R-:W-:Y:S02]  /*9770*/  HADD2.F32 R4, -RZ, R99.H1_H1 ;  /* 0x30000063ff047230 */ /* 0x000fe40000004100 */
[C---:B------:R-:W-:Y:S01]  /*9780*/  FFMA R13, R73.reuse, R0, R13 ;  /* 0x00000000490d7223 */ /* 0x040fe2000000000d */
[----:B------:R-:W-:Y:S02]  /*9790*/  HADD2.F32 R0, -RZ, R96.H1_H1 ;  /* 0x30000060ff007230 */ /* 0x000fe40000004100 */
[C---:B------:R-:W-:Y:S01]  /*97a0*/  FFMA R14, R73.reuse, R3, R14 ;  /* 0x00000003490e7223 */ /* 0x040fe2000000000e */
[--C-:B------:R-:W-:Y:S02]  /*97b0*/  HADD2.F32 R3, -RZ, R98.reuse.H0_H0 ;  /* 0x20000062ff037230 */ /* 0x100fe40000004100 */
[C---:B------:R-:W-:Y:S01]  /*97c0*/  FFMA R19, R73.reuse, R2, R19 ;  /* 0x0000000249137223 */ /* 0x040fe20000000013 */
[----:B------:R-:W-:Y:S02]  /*97d0*/  HADD2.F32 R2, -RZ, R97.H0_H0 ;  /* 0x20000061ff027230 */ /* 0x000fe40000004100 */
[C---:B------:R-:W-:Y:S01]  /*97e0*/  FFMA R16, R73.reuse, R5, R16 ;  /* 0x0000000549107223 */ /* 0x040fe20000000010 */
[----:B------:R-:W-:Y:S02]  /*97f0*/  HADD2.F32 R5, -RZ, R99.H0_H0 ;  /* 0x20000063ff057230 */ /* 0x000fe40000004100 */
[C---:B------:R-:W-:Y:S01]  /*9800*/  FFMA R17, R73.reuse, R0, R17 ;  /* 0x0000000049117223 */ /* 0x040fe20000000011 */
[----:B------:R-:W-:Y:S02]  /*9810*/  HADD2.F32 R0, -RZ, R97.H1_H1 ;  /* 0x30000061ff007230 */ /* 0x000fe40000004100 */
[C---:B------:R-:W-:Y:S01]  /*9820*/  FMUL R23, R70.reuse, R23 ;  /* 0x0000001746177220 */ /* 0x040fe20000400000 */
[C---:B------:R-:W-:Y:S01]  /*9830*/  FFMA R18, R73.reuse, R2, R18 ;  /* 0x0000000249127223 */ /* 0x040fe20000000012 */
[----:B------:R-:W-:Y:S02]  /*9840*/  HADD2.F32 R2, -RZ, R98.H1_H1 ;  /* 0x30000062ff027230 */ /* 0x000fe40000004100 */
[C---:B------:R-:W-:Y:S01]  /*9850*/  FMUL R27, R70.reuse, R27 ;  /* 0x0000001b461b7220 */ /* 0x040fe20000400000 */
[C---:B------:R-:W-:Y:S01]  /*9860*/  FFMA R23, R73.reuse, R0, R23 ;  /* 0x0000000049177223 */ /* 0x040fe20000000017 */
[----:B------:R-:W-:Y:S02]  /*9870*/  HADD2.F32 R0, -RZ, R104.H0_H0 ;  /* 0x20000068ff007230 */ /* 0x000fe40000004100 */
[C---:B------:R-:W-:Y:S01]  /*9880*/  FFMA R20, R73.reuse, R3, R20 ;  /* 0x0000000349147223 */ /* 0x040fe20000000014 */
[----:B------:R-:W-:Y:S02]  /*9890*/  HADD2.F32 R3, -RZ, R106.H0_H0 ;  /* 0x2000006aff037230 */ /* 0x000fe40000004100 */
[C---:B------:R-:W-:Y:S01]  /*98a0*/  FFMA R21, R73.reuse, R2, R21 ;  /* 0x0000000249157223 */ /* 0x040fe20000000015 */
[C---:B------:R-:W-:Y:S01]  /*98b0*/  FFMA R22, R73.reuse, R5, R22 ;  /* 0x0000000549167223 */ /* 0x040fe20000000016 */
[C---:B------:R-:W-:Y:S01]  /*98c0*/  FFMA R27, R73.reuse, R4, R27 ;  /* 0x00000004491b7223 */ /* 0x040fe2000000001b */
[C---:B------:R-:W-:Y:S01]  /*98d0*/  FFMA R24, R73.reuse, R0, R24 ;  /* 0x0000000049187223 */ /* 0x040fe20000000018 */
[----:B------:R-:W-:Y:S02]  /*98e0*/  HADD2.F32 R2, -RZ, R104.H1_H1 ;  /* 0x30000068ff027230 */ /* 0x000fe40000004100 */
[C---:B------:R-:W-:Y:S01]  /*98f0*/  FMUL R31, R70.reuse, R31 ;  /* 0x0000001f461f7220 */ /* 0x040fe20000400000 */
[----:B------:R-:W-:Y:S02]  /*9900*/  HADD2.F32 R0, -RZ, R105.H0_H0 ;  /* 0x20000069ff007230 */ /* 0x000fe40000004100 */
[C---:B------:R-:W-:Y:S01]  /*9910*/  FMUL R35, R70.reuse, R35 ;  /* 0x0000002346237220 */ /* 0x040fe20000400000 */
[----:B------:R-:W-:Y:S02]  /*9920*/  HADD2.F32 R5, -RZ, R107.H0_H0 ;  /* 0x2000006bff057230 */ /* 0x000fe40000004100 */
[C---:B------:R-:W-:Y:S01]  /*9930*/  FFMA R25, R73.reuse, R2, R25 ;  /* 0x0000000249197223 */ /* 0x040fe20000000019 */
[----:B------:R-:W-:Y:S02]  /*9940*/  HADD2.F32 R2, -RZ, R106.H1_H1 ;  /* 0x3000006aff027230 */ /* 0x000fe40000004100 */
[----:B------:R-:W-:Y:S01]  /*9950*/  FFMA R26, R73, R0, R26 ;  /* 0x00000000491a7223 */ /* 0x000fe2000000001a */
[----:B------:R-:W-:Y:S02]  /*9960*/  HADD2.F32 R0, -RZ, R105.H1_H1 ;  /* 0x30000069ff007230 */ /* 0x000fe40000004100 */
[C---:B------:R-:W-:Y:S01]  /*9970*/  FMUL R39, R70.reuse, R39 ;  /* 0x0000002746277220 */ /* 0x040fe20000400000 */
[----:B------:R-:W-:Y:S01]  /*9980*/  HADD2.F32 R4, -RZ, R107.H1_H1 ;  /* 0x3000006bff047230 */ /* 0x000fe20000004100 */
[----:B------:R-:W-:Y:S01]  /*9990*/  F2FP.F16.F32.PACK_AB R95, R11, R6 ;  /* 0x000000060b5f723e */ /* 0x000fe200000000ff */
[C---:B------:R-:W-:Y:S01]  /*99a0*/  FMUL R43, R70.reuse, R43 ;  /* 0x0000002b462b7220 */ /* 0x040fe20000400000 */
[C---:B------:R-:W-:Y:S01]  /*99b0*/  FFMA R31, R73.reuse, R0, R31 ;  /* 0x00000000491f7223 */ /* 0x040fe2000000001f */
[--C-:B------:R-:W-:Y:S02]  /*99c0*/  HADD2.F32 R0, -RZ, R112.reuse.H0_H0 ;  /* 0x20000070ff007230 */ /* 0x100fe40000004100 */
[C---:B------:R-:W-:Y:S01]  /*99d0*/  FFMA R28, R73.reuse, R3, R28 ;  /* 0x00000003491c7223 */ /* 0x040fe2000000001c */
[----:B------:R1:W-:Y:S01]  /*99e0*/  STS.128 [R165+UR44+0x8400], R92 ;  /* 0x0084005ca5007988 */ /* 0x0003e20008000c2c */
[C---:B------:R-:W-:Y:S01]  /*99f0*/  FFMA R29, R73.reuse, R2, R29 ;  /* 0x00000002491d7223 */ /* 0x040fe2000000001d */
[C---:B------:R-:W-:Y:S01]  /*9a00*/  FFMA R30, R73.reuse, R5, R30 ;  /* 0x00000005491e7223 */ /* 0x040fe2000000001e */
[C---:B------:R-:W-:Y:S01]  /*9a10*/  FFMA R35, R73.reuse, R4, R35 ;  /* 0x0000000449237223 */ /* 0x040fe20000000023 */
[----:B------:R-:W-:Y:S02]  /*9a20*/  HADD2.F32 R2, -RZ, R112.H1_H1 ;  /* 0x30000070ff027230 */ /* 0x000fe40000004100 */
[----:B------:R-:W-:Y:S01]  /*9a30*/  FFMA R32, R73, R0, R32 ;  /* 0x0000000049207223 */ /* 0x000fe20000000020 */
[--C-:B------:R-:W-:Y:S01]  /*9a40*/  HADD2.F32 R3, -RZ, R113.reuse.H0_H0 ;  /* 0x20000071ff037230 */ /* 0x100fe20000004100 */
[----:B------:R-:W-:Y:S01]  /*9a50*/  F2FP.F16.F32.PACK_AB R8, R9, R8 ;  /* 0x000000080908723e */ /* 0x000fe200000000ff */
[----:B------:R-:W-:Y:S02]  /*9a60*/  HADD2.F32 R0, -RZ, R113.H1_H1 ;  /* 0x30000071ff007230 */ /* 0x000fe40000004100 */
[C---:B------:R-:W-:Y:S01]  /*9a70*/  FFMA R33, R73.reuse, R2, R33 ;  /* 0x0000000249217223 */ /* 0x040fe20000000021 */
[--C-:B------:R-:W-:Y:S02]  /*9a80*/  HADD2.F32 R5, -RZ, R115.reuse.H0_H0 ;  /* 0x20000073ff057230 */ /* 0x100fe40000004100 */
[C---:B------:R-:W-:Y:S01]  /*9a90*/  FFMA R34, R73.reuse, R3, R34 ;  /* 0x0000000349227223 */ /* 0x040fe20000000022 */
[--C-:B------:R-:W-:Y:S02]  /*9aa0*/  HADD2.F32 R3, -RZ, R114.reuse.H0_H0 ;  /* 0x20000072ff037230 */ /* 0x100fe40000004100 */
[----:B------:R-:W-:Y:S01]  /*9ab0*/  FFMA R39, R73, R0, R39 ;  /* 0x0000000049277223 */ /* 0x000fe20000000027 */
[----:B------:R-:W-:Y:S01]  /*9ac0*/  HADD2.F32 R0, -RZ, R114.H1_H1 ;  /* 0x30000072ff007230 */ /* 0x000fe20000004100 */
[----:B------:R-:W-:Y:S01]  /*9ad0*/  F2FP.F16.F32.PACK_AB R9, R15, R10 ;  /* 0x0000000a0f09723e */ /* 0x000fe200000000ff */
[----:B------:R-:W-:Y:S02]  /*9ae0*/  HADD2.F32 R2, -RZ, R115.H1_H1 ;  /* 0x30000073ff027230 */ /* 0x000fe40000004100 */
[C---:B------:R-:W-:Y:S01]  /*9af0*/  FFMA R36, R73.reuse, R3, R36 ;  /* 0x0000000349247223 */ /* 0x040fe20000000024 */
[--C-:B------:R-:W-:Y:S02]  /*9b00*/  HADD2.F32 R3, -RZ, R121.reuse.H0_H0 ;  /* 0x20000079ff037230 */ /* 0x100fe40000004100 */
[C---:B------:R-:W-:Y:S01]  /*9b10*/  FFMA R37, R73.reuse, R0, R37 ;  /* 0x0000000049257223 */ /* 0x040fe20000000025 */
[C---:B------:R-:W-:Y:S01]  /*9b20*/  FFMA R38, R73.reuse, R5, R38 ;  /* 0x0000000549267223 */ /* 0x040fe20000000026 */
[--C-:B------:R-:W-:Y:S02]  /*9b30*/  HADD2.F32 R0, -RZ, R120.reuse.H0_H0 ;  /* 0x20000078ff007230 */ /* 0x100fe40000004100 */
[----:B------:R-:W-:Y:S01]  /*9b40*/  FFMA R43, R73, R2, R43 ;  /* 0x00000002492b7223 */ /* 0x000fe2000000002b */
[----:B------:R-:W-:Y:S01]  /*9b50*/  HADD2.F32 R2, -RZ, R120.H1_H1 ;  /* 0x30000078ff027230 */ /* 0x000fe20000004100 */
[----:B------:R-:W-:Y:S01]  /*9b60*/  F2FP.F16.F32.PACK_AB R10, R13, R12 ;  /* 0x0000000c0d0a723e */ /* 0x000fe200000000ff */
[C---:B------:R-:W-:Y:S01]  /*9b70*/  FMUL R47, R70.reuse, R47 ;  /* 0x0000002f462f7220 */ /* 0x040fe20000400000 */
[----:B------:R-:W-:Y:S01]  /*9b80*/  F2FP.F16.F32.PACK_AB R11, R19, R14 ;  /* 0x0000000e130b723e */ /* 0x000fe200000000ff */
[C---:B------:R-:W-:Y:S01]  /*9b90*/  FFMA R40, R73.reuse, R0, R40 ;  /* 0x0000000049287223 */ /* 0x040fe20000000028 */
[----:B------:R-:W-:Y:S02]  /*9ba0*/  HADD2.F32 R0, -RZ, R121.H1_H1 ;  /* 0x30000079ff007230 */ /* 0x000fe40000004100 */
[C---:B------:R-:W-:Y:S01]  /*9bb0*/  FFMA R41, R73.reuse, R2, R41 ;  /* 0x0000000249297223 */ /* 0x040fe20000000029 */
[----:B------:R-:W-:Y:S01]  /*9bc0*/  FFMA R42, R73, R3, R42 ;  /* 0x00000003492a7223 */ /* 0x000fe2000000002a */
[----:B------:R1:W-:Y:S01]  /*9bd0*/  STS.128 [R167+0x8400], R8 ;  /* 0x00840008a7007388 */ /* 0x0003e20000000c00 */
[--C-:B------:R-:W-:Y:S01]  /*9be0*/  HADD2.F32 R3, -RZ, R122.reuse.H0_H0 ;  /* 0x2000007aff037230 */ /* 0x100fe20000004100 */
[----:B------:R-:W-:Y:S01]  /*9bf0*/  F2FP.F16.F32.PACK_AB R16, R17, R16 ;  /* 0x000000101110723e */ /* 0x000fe200000000ff */
[----:B------:R-:W-:Y:S01]  /*9c00*/  HADD2.F32 R2, -RZ, R122.H1_H1 ;  /* 0x3000007aff027230 */ /* 0x000fe20000004100 */
[----:B------:R-:W-:Y:S01]  /*9c10*/  F2FP.F16.F32.PACK_AB R17, R23, R18 ;  /* 0x000000121711723e */ /* 0x000fe200000000ff */
[----:B------:R-:W-:Y:S01]  /*9c20*/  FFMA R47, R73, R0, R47 ;  /* 0x00000000492f7223 */ /* 0x000fe2000000002f */
[--C-:B------:R-:W-:Y:S01]  /*9c30*/  HADD2.F32 R5, -RZ, R123.reuse.H0_H0 ;  /* 0x2000007bff057230 */ /* 0x100fe20000004100 */
[----:B------:R-:W-:Y:S01]  /*9c40*/  F2FP.F16.F32.PACK_AB R18, R21, R20 ;  /* 0x000000141512723e */ /* 0x000fe200000000ff */
[----:B------:R-:W-:Y:S01]  /*9c50*/  HADD2.F32 R0, -RZ, R123.H1_H1 ;  /* 0x3000007bff007230 */ /* 0x000fe20000004100 */
[----:B------:R-:W-:Y:S01]  /*9c60*/  F2FP.F16.F32.PACK_AB R19, R27, R22 ;  /* 0x000000161b13723e */ /* 0x000fe200000000ff */
[C---:B------:R-:W-:Y:S01]  /*9c70*/  FMUL R51, R70.reuse, R51 ;  /* 0x0000003346337220 */ /* 0x040fe20000400000 */
[C---:B------:R-:W-:Y:S01]  /*9c80*/  FFMA R44, R73.reuse, R3, R44 ;  /* 0x00000003492c7223 */ /* 0x040fe2000000002c */
[C---:B------:R-:W-:Y:S01]  /*9c90*/  FFMA R45, R73.reuse, R2, R45 ;  /* 0x00000002492d7223 */ /* 0x040fe2000000002d */
[C---:B------:R-:W-:Y:S01]  /*9ca0*/  FFMA R46, R73.reuse, R5, R46 ;  /* 0x00000005492e7223 */ /* 0x040fe2000000002e */
[----:B------:R1:W-:Y:S01]  /*9cb0*/  STS.128 [R164+0x8400], R16 ;  /* 0x00840010a4007388 */ /* 0x0003e20000000c00 */
[----:B------:R-:W-:Y:S01]  /*9cc0*/  FFMA R51, R73, R0, R51 ;  /* 0x0000000049337223 */ /* 0x000fe20000000033 */
[--C-:B------:R-:W-:Y:S01]  /*9cd0*/  HADD2.F32 R3, -RZ, R128.reuse.H0_H0 ;  /* 0x20000080ff037230 */ /* 0x100fe20000004100 */
[----:B------:R-:W-:Y:S01]  /*9ce0*/  F2FP.F16.F32.PACK_AB R24, R25, R24 ;  /* 0x000000181918723e */ /* 0x000fe200000000ff */
[----:B------:R-:W-:Y:S01]  /*9cf0*/  HADD2.F32 R0, -RZ, R128.H1_H1 ;  /* 0x30000080ff007230 */ /* 0x000fe20000004100 */
[----:B------:R-:W-:Y:S01]  /*9d00*/  F2FP.F16.F32.PACK_AB R25, R31, R26 ;  /* 0x0000001a1f19723e */ /* 0x000fe200000000ff */
        /* <DEDUP_REMOVED lines=16> */
[----:B------:R-:W-:Y:S01]  /*9e10*/  FFMA R52, R73, R0, R52 ;  /* 0x0000000049347223 */ /* 0x000fe20000000034 */
[----:B------:R-:W-:Y:S01]  /*9e20*/  F2FP.F16.F32.PACK_AB R35, R43, R38 ;  /* 0x000000262b23723e */ /* 0x000fe200000000ff */
[C---:B------:R-:W-:Y:S01]  /*9e30*/  FFMA R53, R73.reuse, R2, R53 ;  /* 0x0000000249357223 */ /* 0x040fe20000000035 */
[----:B------:R-:W-:Y:S01]  /*9e40*/  FFMA R54, R73, R3, R54 ;  /* 0x0000000349367223 */ /* 0x000fe20000000036 */
[----:B------:R-:W-:Y:S01]  /*9e50*/  HADD2.F32 R0, -RZ, R131.H1_H1 ;  /* 0x30000083ff007230 */ /* 0x000fe20000004100 */
[----:B------:R-:W-:Y:S01]  /*9e60*/  F2FP.F16.F32.PACK_AB R40, R41, R40 ;  /* 0x000000282928723e */ /* 0x000fe200000000ff */
[----:B------:R1:W-:Y:S01]  /*9e70*/  STS.128 [R154+0x8400], R32 ;  /* 0x008400209a007388 */ /* 0x0003e20000000c00 */
[C---:B------:R-:W-:Y:S01]  /*9e80*/  FMUL R59, R70.reuse, R59 ;  /* 0x0000003b463b7220 */ /* 0x040fe20000400000 */
[--C-:B------:R-:W-:Y:S01]  /*9e90*/  HADD2.F32 R3, -RZ, R136.reuse.H0_H0 ;  /* 0x20000088ff037230 */ /* 0x100fe20000004100 */
[----:B------:R-:W-:Y:S01]  /*9ea0*/  F2FP.F16.F32.PACK_AB R41, R47, R42 ;  /* 0x0000002a2f29723e */ /* 0x000fe200000000ff */
[----:B------:R-:W-:Y:S01]  /*9eb0*/  HADD2.F32 R2, -RZ, R136.H1_H1 ;  /* 0x30000088ff027230 */ /* 0x000fe20000004100 */
[----:B------:R-:W-:Y:S01]  /*9ec0*/  F2FP.F16.F32.PACK_AB R42, R45, R44 ;  /* 0x0000002c2d2a723e */ /* 0x000fe200000000ff */
[--C-:B------:R-:W-:Y:S01]  /*9ed0*/  HADD2.F32 R5, -RZ, R137.reuse.H0_H0 ;  /* 0x20000089ff057230 */ /* 0x100fe20000004100 */
        /* <DEDUP_REMOVED lines=8> */
[----:B------:R-:W-:Y:S01]  /*9f60*/  FFMA R58, R73, R5, R58 ;  /* 0x00000005493a7223 */ /* 0x000fe2000000003a */
[----:B------:R-:W-:Y:S01]  /*9f70*/  HADD2.F32 R2, -RZ, R138.H1_H1 ;  /* 0x3000008aff027230 */ /* 0x000fe20000004100 */
[----:B------:R-:W-:Y:S01]  /*9f80*/  F2FP.F16.F32.PACK_AB R48, R49, R48 ;  /* 0x000000303130723e */ /* 0x000fe200000000ff */
[--C-:B------:R-:W-:Y:S01]  /*9f90*/  HADD2.F32 R5, -RZ, R139.reuse.H0_H0 ;  /* 0x2000008bff057230 */ /* 0x100fe20000004100 */
[----:B------:R-:W-:Y:S01]  /*9fa0*/  F2FP.F16.F32.PACK_AB R49, R55, R50 ;  /* 0x000000323731723e */ /* 0x000fe200000000ff */
[----:B------:R-:W-:Y:S02]  /*9fb0*/  HADD2.F32 R4, -RZ, R139.H1_H1 ;  /* 0x3000008bff047230 */ /* 0x000fe40000004100 */
[----:B------:R-:W-:Y:S01]  /*9fc0*/  FFMA R63, R73, R0, R63 ;  /* 0x00000000493f7223 */ /* 0x000fe2000000003f */
[----:B------:R-:W-:Y:S01]  /*9fd0*/  FMUL R67, R70, R67 ;  /* 0x0000004346437220 */ /* 0x000fe20000400000 */
[----:B------:R-:W-:Y:S01]  /*9fe0*/  F2FP.F16.F32.PACK_AB R50, R53, R52 ;  /* 0x000000343532723e */ /* 0x000fe200000000ff */
[----:B------:R-:W-:Y:S01]  /*9ff0*/  FFMA R60, R73, R3, R60 ;  /* 0x00000003493c7223 */ /* 0x000fe2000000003c */
[----:B------:R-:W-:Y:S01]  /*a000*/  F2FP.F16.F32.PACK_AB R51, R59, R54 ;  /* 0x000000363b33723e */ /* 0x000fe200000000ff */
[C---:B------:R-:W-:Y:S01]  /*a010*/  FFMA R61, R73.reuse, R2, R61 ;  /* 0x00000002493d7223 */ /* 0x040fe2000000003d */
[C---:B------:R-:W-:Y:S01]  /*a020*/  FFMA R62, R73.reuse, R5, R62 ;  /* 0x00000005493e7223 */ /* 0x040fe2000000003e */
[----:B------:R-:W-:Y:S01]  /*a030*/  FFMA R67, R73, R4, R67 ;  /* 0x0000000449437223 */ /* 0x000fe20000000043 */
[----:B------:R-:W-:Y:S01]  /*a040*/  F2FP.F16.F32.PACK_AB R56, R57, R56 ;  /* 0x000000383938723e */ /* 0x000fe200000000ff */
[----:B------:R1:W-:Y:S01]  /*a050*/  STS.128 [R153+0x8400], R48 ;  /* 0x0084003099007388 */ /* 0x0003e20000000c00 */
[----:B------:R-:W-:Y:S02]  /*a060*/  F2FP.F16.F32.PACK_AB R57, R63, R58 ;  /* 0x0000003a3f39723e */ /* 0x000fe400000000ff */
        /* <DEDUP_REMOVED lines=23> */
.L_x_131:
[----:B------:R-:W-:Y:S05]  /*a1e0*/  BSYNC.RECONVERGENT B0 ;  /* 0x0000000000007941 */ /* 0x000fea0003800200 */
.L_x_130:
        /* <DEDUP_REMOVED lines=21> */
.L_x_135:
[----:B------:R-:W-:Y:S05]  /*a340*/  BSYNC B0 ;  /* 0x0000000000007941 */ /* 0x000fea0003800000 */
.L_x_134:
[----:B------:R-:W-:Y:S11]  /*a350*/  ISETP.NE.AND P0, PT, R86, RZ, PT ;  /* 0x000000ff5600720c */ /* 0x000ff60003f05270 */
[----:B------:R-:W-:Y:S02]  /*a360*/  @!UPT UIADD3 URZ, UPT, UPT, URZ, URZ, URZ ;  /* 0x000000fffffff290 */ /* 0x000fe4000fffe0ff */
[----:B------:R3:W4:Y:S01]  /*a370*/  @P0 LDS.128 R80, [R78+UR44+0x400] ;  /* 0x0004002c4e500984 */ /* 0x0007220008000c00 */
[----:B--2---:R-:W-:Y:S01]  /*a380*/  @P0 IMAD.IADD R0, R85, 0x1, R2 ;  /* 0x0000000155000824 */ /* 0x004fe200078e0202 */
        /* <DEDUP_REMOVED lines=10> */
.L_x_133:
[----:B------:R-:W-:Y:S05]  /*a430*/  BSYNC B1 ;  /* 0x0000000000017941 */ /* 0x000fea0003800000 */
.L_x_132:
        /* <DEDUP_REMOVED lines=8> */
[----:B-1----:R-:W-:Y:S02]  /*a4c0*/  IMAD.MOV.U32 R8, RZ, RZ, 0x192 ;  /* 0x00000192ff087424 */ /* 0x002fe400078e00ff */
[----:B------:R-:W-:Y:S01]  /*a4d0*/  IMAD.MOV.U32 R13, RZ, RZ, RZ ;  /* 0x000000ffff0d7224 */ /* 0x000fe200078e00ff */
[----:B------:R-:W1:Y:S01]  /*a4e0*/  LDCU.64 UR6, c[0x4][0x78] ;  /* 0x01000f00ff0677ac */ /* 0x000e620008000a00 */
[----:B------:R-:W2:Y:S01]  /*a4f0*/  LDC.64 R2, c[0x4][R3] ;  /* 0x0100000003027b82 */ /* 0x000ea20000000a00 */
[----:B------:R-:W5:Y:S01]  /*a500*/  LDCU.64 UR4, c[0x4][0x10] ;  /* 0x01000200ff0477ac */ /* 0x000f620008000a00 */
[----:B---3--:R-:W-:Y:S01]  /*a510*/  MOV R5, UR9 ;  /* 0x0000000900057c02 */ /* 0x008fe20008000f00 */
[----:B------:R-:W-:Y:S01]  /*a520*/  IMAD.U32 R4, RZ, RZ, UR8 ;  /* 0x00000008ff047e24 */ /* 0x000fe2000f8e00ff */
[----:B-1----:R-:W-:Y:S01]  /*a530*/  MOV R7, UR7 ;  /* 0x0000000700077c02 */ /* 0x002fe20008000f00 */
[----:B------:R-:W-:Y:S01]  /*a540*/  IMAD.U32 R6, RZ, RZ, UR6 ;  /* 0x00000006ff067e24 */ /* 0x000fe2000f8e00ff */
[----:B-----5:R-:W-:Y:S01]  /*a550*/  MOV R11, UR5 ;  /* 0x00000005000b7c02 */ /* 0x020fe20008000f00 */
[----:B------:R-:W-:Y:S02]  /*a560*/  IMAD.U32 R10, RZ, RZ, UR4 ;  /* 0x00000004ff0a7e24 */ /* 0x000fe4000f8e00ff */
[----:B------:R-:W-:Y:S07]  /*a570*/  LEPC R20, `(.L_x_137) ;  /* 0x000000001014794e */ /* 0x000fee0000000000 */
[----:B--2-4-:R-:W-:Y:S05]  /*a580*/  CALL.ABS.NOINC R2 ;  /* 0x0000000002007343 */ /* 0x014fea0003c00000 */
.L_x_137:
[----:B------:R-:W-:Y:S01]  /*a590*/  ISETP.NE.AND P0, PT, R160, RZ, PT ;  /* 0x000000ffa000720c */ /* 0x000fe20003f05270 */
[----:B------:R-:W-:Y:S05]  /*a5a0*/  WARPSYNC.ALL ;  /* 0x0000000000007948 */ /* 0x000fea0003800000 */
[----:B------:R-:W-:Y:S01]  /*a5b0*/  R2UR UR4, R71 ;  /* 0x00000000470472ca */ /* 0x000fe200000e0000 */
[--C-:B----4-:R-:W-:Y:S01]  /*a5c0*/  HADD2.F32 R72, -RZ, R80.reuse.H0_H0 ;  /* 0x20000050ff487230 */ /* 0x110fe20000004100 */
[----:B------:R-:W-:Y:S01]  /*a5d0*/  IADD3 R166, PT, PT, R166, 0xb0, RZ ;  /* 0x000000b0a6a67810 */ /* 0x000fe20007ffe0ff */
[----:B------:R-:W-:Y:S01]  /*a5e0*/  HADD2.F32 R74, -RZ, R80.H1_H1 ;  /* 0x30000050ff4a7230 */ /* 0x000fe20000004100 */
[----:B------:R-:W-:Y:S01]  /*a5f0*/  BSSY.RECONVERGENT B0, `(.L_x_138) ;  /* 0x00000fd000007945 */ /* 0x000fe20003800200 */
[--C-:B------:R-:W-:Y:S01]  /*a600*/  HADD2.F32 R75, -RZ, R81.reuse.H0_H0 ;  /* 0x20000051ff4b7230 */ /* 0x100fe20000004100 */
[----:B------:R-:W-:Y:S01]  /*a610*/  LOP3.LUT R166, R166, 0xfefffff8, RZ, 0xc0, !PT ;  /* 0xfefffff8a6a67812 */ /* 0x000fe200078ec0ff */
[----:B------:R-:W-:Y:S02]  /*a620*/  HADD2.F32 R76, -RZ, R81.H1_H1 ;  /* 0x30000051ff4c7230 */ /* 0x000fe40000004100 */
[--C-:B------:R-:W-:Y:S02]  /*a630*/  HADD2.F32 R77, -RZ, R82.reuse.H0_H0 ;  /* 0x20000052ff4d7230 */ /* 0x100fe40000004100 */
[----:B------:R-:W-:Y:S02]  /*a640*/  HADD2.F32 R78, -RZ, R82.H1_H1 ;  /* 0x30000052ff4e7230 */ /* 0x000fe40000004100 */
[----:B-1----:R-:W1:Y:S01]  /*a650*/  LDTM.x64 R4, tmem[UR4+0xc0] ;  /* 0x0000c004000479ee */ /* 0x002e620008340000 */
[----:B------:R-:W-:Y:S01]  /*a660*/  NOP ;  /* 0x0000000000007918 */ /* 0x000fe20000000000 */
[----:B-1----:R1:W-:Y:S01]  /*a670*/  SYNCS.ARRIVE.TRANS64.RED.A1T0 RZ, [R166+URZ], RZ ;  /* 0x000000ffa6ff79a7 */ /* 0x0023e200081004ff */
[--C-:B------:R-:W-:Y:S02]  /*a680*/  HADD2.F32 R79, -RZ, R83.reuse.H0_H0 ;  /* 0x20000053ff4f7230 */ /* 0x100fe40000004100 */
[----:B------:R-:W-:Y:S02]  /*a690*/  HADD2.F32 R80, -RZ, R83.H1_H1 ;  /* 0x30000053ff507230 */ /* 0x000fe40000004100 */
[--C-:B--2---:R-:W-:Y:S02]  /*a6a0*/  HADD2.F32 R81, -RZ, R88.reuse.H0_H0 ;  /* 0x20000058ff517230 */ /* 0x104fe40000004100 */
[----:B------:R-:W-:Y:S02]  /*a6b0*/  HADD2.F32 R83, -RZ, R88.H1_H1 ;  /* 0x30000058ff537230 */ /* 0x000fe40000004100 */
[--C-:B------:R-:W-:Y:S02]  /*a6c0*/  HADD2.F32 R82, -RZ, R89.reuse.H0_H0 ;  /* 0x20000059ff527230 */ /* 0x100fe40000004100 */
[----:B------:R-:W-:Y:S02]  /*a6d0*/  HADD2.F32 R84, -RZ, R89.H1_H1 ;  /* 0x30000059ff547230 */ /* 0x000fe40000004100 */
[--C-:B------:R-:W-:Y:S02]  /*a6e0*/  HADD2.F32 R85, -RZ, R90.reuse.H0_H0 ;  /* 0x2000005aff557230 */ /* 0x100fe40000004100 */
[----:B------:R-:W-:Y:S02]  /*a6f0*/  HADD2.F32 R86, -RZ, R90.H1_H1 ;  /* 0x3000005aff567230 */ /* 0x000fe40000004100 */
[--C-:B------:R-:W-:Y:S02]  /*a700*/  HADD2.F32 R87, -RZ, R91.reuse.H0_H0 ;  /* 0x2000005bff577230 */ /* 0x100fe40000004100 */
[----:B------:R-:W-:Y:S02]  /*a710*/  HADD2.F32 R88, -RZ, R91.H1_H1 ;  /* 0x3000005bff587230 */ /* 0x000fe40000004100 */
[--C-:B------:R-:W-:Y:S02]  /*a720*/  HADD2.F32 R89, -RZ, R96.reuse.H0_H0 ;  /* 0x20000060ff597230 */ /* 0x100fe40000004100 */
[C---:B------:R-:W-:Y:S01]  /*a730*/  FMUL R4, R70.reuse, R4 ;  /* 0x0000000446047220 */ /* 0x040fe20000400000 */
[C---:B------:R-:W-:Y:S01]  /*a740*/  FMUL R5, R70.reuse, R5 ;  /* 0x0000000546057220 */ /* 0x040fe20000400000 */
[C---:B------:R-:W-:Y:S01]  /*a750*/  FMUL R6, R70.reuse, R6 ;  /* 0x0000000646067220 */ /* 0x040fe20000400000 */
[C---:B------:R-:W-:Y:S01]  /*a760*/  FMUL R7, R70.reuse, R7 ;  /* 0x0000000746077220 */ /* 0x040fe20000400000 */
[C---:B------:R-:W-:Y:S01]  /*a770*/  FFMA R4, R73.reuse, R72, R4 ;  /* 0x0000004849047223 */ /* 0x040fe20000000004 */
[C---:B------:R-:W-:Y:S01]  /*a780*/  FFMA R5, R73.reuse, R74, R5 ;  /* 0x0000004a49057223 */ /* 0x040fe20000000005 */
[C---:B------:R-:W-:Y:S01]  /*a790*/  FFMA R6, R73.reuse, R75, R6 ;  /* 0x0000004b49067223 */ /* 0x040fe20000000006 */
[----:B------:R-:W-:Y:S01]  /*a7a0*/  FFMA R7, R73, R76, R7 ;  /* 0x0000004c49077223 */ /* 0x000fe20000000007 */
[C---:B------:R-:W-:Y:S01]  /*a7b0*/  FMUL R8, R70.reuse, R8 ;  /* 0x0000000846087220 */ /* 0x040fe20000400000 */
[C---:B------:R-:W-:Y:S01]  /*a7c0*/  FMUL R9, R70.reuse, R9 ;  /* 0x0000000946097220 */ /* 0x040fe20000400000 */
[----:B------:R-:W-:Y:S01]  /*a7d0*/  F2FP.F16.F32.PACK_AB R4, R5, R4 ;  /* 0x000000040504723e */ /* 0x000fe200000000ff */
[C---:B------:R-:W-:Y:S01]  /*a7e0*/  FMUL R10, R70.reuse, R10 ;  /* 0x0000000a460a7220 */ /* 0x040fe20000400000 */
[----:B------:R-:W-:Y:S01]  /*a7f0*/  F2FP.F16.F32.PACK_AB R5, R7, R6 ;  /* 0x000000060705723e */ /* 0x000fe200000000ff */
[C---:B------:R-:W-:Y:S01]  /*a800*/  FFMA R8, R73.reuse, R77, R8 ;  /* 0x0000004d49087223 */ /* 0x040fe20000000008 */
[C---:B------:R-:W-:Y:S01]  /*a810*/  FFMA R9, R73.reuse, R78, R9 ;  /* 0x0000004e49097223 */ /* 0x040fe20000000009 */
[----:B------:R-:W-:Y:S01]  /*a820*/  FFMA R10, R73, R79, R10 ;  /* 0x0000004f490a7223 */ /* 0x000fe2000000000a */
[C---:B------:R-:W-:Y:S01]  /*a830*/  FMUL R11, R70.reuse, R11 ;  /* 0x0000000b460b7220 */ /* 0x040fe20000400000 */
[C---:B------:R-:W-:Y:S01]  /*a840*/  FMUL R0, R70.reuse, R12 ;  /* 0x0000000c46007220 */ /* 0x040fe20000400000 */
[C---:B------:R-:W-:Y:S01]  /*a850*/  FMUL R2, R70.reuse, R13 ;  /* 0x0000000d46027220 */ /* 0x040fe20000400000 */
[----:B------:R-:W-:Y:S01]  /*a860*/  F2FP.F16.F32.PACK_AB R6, R9, R8 ;  /* 0x000000080906723e */ /* 0x000fe200000000ff */
[C---:B------:R-:W-:Y:S01]  /*a870*/  FFMA R11, R73.reuse, R80, R11 ;  /* 0x00000050490b7223 */ /* 0x040fe2000000000b */
[C---:B------:R-:W-:Y:S01]  /*a880*/  FFMA R0, R73.reuse, R81, R0 ;  /* 0x0000005149007223 */ /* 0x040fe20000000000 */
[----:B------:R-:W-:Y:S01]  /*a890*/  FFMA R2, R73, R83, R2 ;  /* 0x0000005349027223 */ /* 0x000fe20000000002 */
[C---:B------:R-:W-:Y:S01]  /*a8a0*/  FMUL R3, R70.reuse, R14 ;  /* 0x0000000e46037220 */ /* 0x040fe20000400000 */
[C---:B------:R-:W-:Y:S01]  /*a8b0*/  FMUL R15, R70.reuse, R15 ;  /* 0x0000000f460f7220 */ /* 0x040fe20000400000 */
[----:B------:R-:W-:Y:S01]  /*a8c0*/  F2FP.F16.F32.PACK_AB R7, R11, R10 ;  /* 0x0000000a0b07723e */ /* 0x000fe200000000ff */
[----:B------:R-:W-:Y:S01]  /*a8d0*/  FMUL R12, R70, R16 ;  /* 0x00000010460c7220 */ /* 0x000fe20000400000 */
[----:B------:R-:W-:Y:S01]  /*a8e0*/  F2FP.F16.F32.PACK_AB R8, R2, R0 ;  /* 0x000000000208723e */ /* 0x000fe200000000ff */
[C---:B------:R-:W-:Y:S01]  /*a8f0*/  FFMA R3, R73.reuse, R82, R3 ;  /* 0x0000005249037223 */ /* 0x040fe20000000003 */
[C---:B------:R-:W-:Y:S01]  /*a900*/  FFMA R15, R73.reuse, R84, R15 ;  /* 0x00000054490f7223 */ /* 0x040fe2000000000f */
[----:B------:R1:W-:Y:S01]  /*a910*/  STS.128 [R165+UR44+0xc400], R4 ;  /* 0x00c40004a5007988 */ /* 0x0003e20008000c2c */
[----:B------:R-:W-:Y:S01]  /*a920*/  FFMA R12, R73, R85, R12 ;  /* 0x00000055490c7223 */ /* 0x000fe2000000000c */
[C---:B------:R-:W-:Y:S01]  /*a930*/  FMUL R13, R70.reuse, R17 ;  /* 0x00000011460d7220 */ /* 0x040fe20000400000 */
[C---:B------:R-:W-:Y:S01]  /*a940*/  FMUL R14, R70.reuse, R18 ;  /* 0x00000012460e7220 */ /* 0x040fe20000400000 */
[----:B------:R-:W-:Y:S01]  /*a950*/  F2FP.F16.F32.PACK_AB R9, R15, R3 ;  /* 0x000000030f09723e */ /* 0x000fe200000000ff */
[C---:B------:R-:W-:Y:S01]  /*a960*/  FMUL R19, R70.reuse, R19 ;  /* 0x0000001346137220 */ /* 0x040fe20000400000 */
[C---:B------:R-:W-:Y:S01]  /*a970*/  FFMA R13, R73.reuse, R86, R13 ;  /* 0x00000056490d7223 */ /* 0x040fe2000000000d */
[C---:B------:R-:W-:Y:S01]  /*a980*/  FFMA R14, R73.reuse, R87, R14 ;  /* 0x00000057490e7223 */ /* 0x040fe2000000000e */
[----:B------:R-:W-:Y:S02]  /*a990*/  HADD2.F32 R90, -RZ, R96.H1_H1 ;  /* 0x30000060ff5a7230 */ /* 0x000fe40000004100 */
[----:B------:R-:W-:Y:S01]  /*a9a0*/  FFMA R19, R73, R88, R19 ;  /* 0x0000005849137223 */ /* 0x000fe20000000013 */
[C---:B------:R-:W-:Y:S01]  /*a9b0*/  FMUL R16, R70.reuse, R20 ;  /* 0x0000001446107220 */ /* 0x040fe20000400000 */
[----:B------:R-:W-:Y:S01]  /*a9c0*/  F2FP.F16.F32.PACK_AB R10, R13, R12 ;  /* 0x0000000c0d0a723e */ /* 0x000fe200000000ff */
[--C-:B------:R-:W-:Y:S02]  /*a9d0*/  HADD2.F32 R91, -RZ, R97.reuse.H0_H0 ;  /* 0x20000061ff5b7230 */ /* 0x100fe40000004100 */
[C---:B------:R-:W-:Y:S01]  /*a9e0*/  FMUL R17, R70.reuse, R21 ;  /* 0x0000001546117220 */ /* 0x040fe20000400000 */
[----:B------:R-:W-:Y:S01]  /*a9f0*/  F2FP.F16.F32.PACK_AB R11, R19, R14 ;  /* 0x0000000e130b723e */ /* 0x000fe200000000ff */
[C---:B------:R-:W-:Y:S01]  /*aa00*/  FFMA R16, R73.reuse, R89, R16 ;  /* 0x0000005949107223 */ /* 0x040fe20000000010 */
[----:B------:R-:W-:Y:S02]  /*aa10*/  HADD2.F32 R92, -RZ, R97.H1_H1 ;  /* 0x30000061ff5c7230 */ /* 0x000fe40000004100 */
[----:B------:R-:W-:Y:S01]  /*aa20*/  FFMA R17, R73, R90, R17 ;  /* 0x0000005a49117223 */ /* 0x000fe20000000011 */
[C---:B------:R-:W-:Y:S01]  /*aa30*/  FMUL R18, R70.reuse, R22 ;  /* 0x0000001646127220 */ /* 0x040fe20000400000 */
[----:B------:R1:W-:Y:S01]  /*aa40*/  STS.128 [R167+0xc400], R8 ;  /* 0x00c40008a7007388 */ /* 0x0003e20000000c00 */
[--C-:B------:R-:W-:Y:S02]  /*aa50*/  HADD2.F32 R93, -RZ, R98.reuse.H0_H0 ;  /* 0x20000062ff5d7230 */ /* 0x100fe40000004100 */
[C---:B------:R-:W-:Y:S01]  /*aa60*/  FMUL R23, R70.reuse, R23 ;  /* 0x0000001746177220 */ /* 0x040fe20000400000 */
[----:B------:R-:W-:Y:S01]  /*aa70*/  F2FP.F16.F32.PACK_AB R16, R17, R16 ;  /* 0x000000101110723e */ /* 0x000fe200000000ff */
[C---:B------:R-:W-:Y:S01]  /*aa80*/  FFMA R18, R73.reuse, R91, R18 ;  /* 0x0000005b49127223 */ /* 0x040fe20000000012 */
[----:B------:R-:W-:Y:S02]  /*aa90*/  HADD2.F32 R94, -RZ, R98.H1_H1 ;  /* 0x30000062ff5e7230 */ /* 0x000fe40000004100 */
[----:B------:R-:W-:Y:S01]  /*aaa0*/  FFMA R23, R73, R92, R23 ;  /* 0x0000005c49177223 */ /* 0x000fe20000000017 */
[C---:B------:R-:W-:Y:S01]  /*aab0*/  FMUL R20, R70.reuse, R24 ;  /* 0x0000001846147220 */ /* 0x040fe20000400000 */
[--C-:B------:R-:W-:Y:S02]  /*aac0*/  HADD2.F32 R95, -RZ, R99.reuse.H0_H0 ;  /* 0x20000063ff5f7230 */ /* 0x100fe40000004100 */
[C---:B------:R-:W-:Y:S01]  /*aad0*/  FMUL R21, R70.reuse, R25 ;  /* 0x0000001946157220 */ /* 0x040fe20000400000 */
[----:B------:R-:W-:Y:S01]  /*aae0*/  HADD2.F32 R96, -RZ, R99.H1_H1 ;  /* 0x30000063ff607230 */ /* 0x000fe20000004100 */
[----:B------:R-:W-:Y:S01]  /*aaf0*/  F2FP.F16.F32.PACK_AB R17, R23, R18 ;  /* 0x000000121711723e */ /* 0x000fe200000000ff */
[C---:B------:R-:W-:Y:S01]  /*ab00*/  FFMA R20, R73.reuse, R93, R20 ;  /* 0x0000005d49147223 */ /* 0x040fe20000000014 */
        /* <DEDUP_REMOVED lines=16> */
[--C-:B------:R-:W-:Y:S01]  /*ac10*/  HADD2.F32 R101, -RZ, R106.reuse.H0_H0 ;  /* 0x2000006aff657230 */ /* 0x100fe20000004100 */
[----:B------:R1:W-:Y:S01]  /*ac20*/  STS.128 [R164+0xc400], R16 ;  /* 0x00c40010a4007388 */ /* 0x0003e20000000c00 */
        /* <DEDUP_REMOVED lines=69> */
[C---:B------:R-:W-:Y:S01]  /*b080*/  FFMA R45, R73.reuse, R118, R45 ;  /* 0x00000076492d7223 */ /* 0x040fe2000000002d */
[C---:B------:R-:W-:Y:S01]  /*b090*/  FMUL R46, R70.reuse, R50 ;  /* 0x00000032462e7220 */ /* 0x040fe20000400000 */
[--C-:B------:R-:W-:Y:S02]  /*b0a0*/  HADD2.F32 R121, -RZ, R128.reuse.H0_H0 ;  /* 0x20000080ff797230 */ /* 0x100fe40000004100 */
[C---:B------:R-:W-:Y:S01]  /*b0b0*/  FMUL R51, R70.reuse, R51 ;  /* 0x0000003346337220 */ /* 0x040fe20000400000 */
[----:B------:R-:W-:Y:S02]  /*b0c0*/  HADD2.F32 R122, -RZ, R128.H1_H1 ;  /* 0x30000080ff7a7230 */ /* 0x000fe40000004100 */
[C---:B------:R-:W-:Y:S01]  /*b0d0*/  FMUL R48, R70.reuse, R52 ;  /* 0x0000003446307220 */ /* 0x040fe20000400000 */
[--C-:B------:R-:W-:Y:S02]  /*b0e0*/  HADD2.F32 R123, -RZ, R129.reuse.H0_H0 ;  /* 0x20000081ff7b7230 */ /* 0x100fe40000004100 */
[C---:B------:R-:W-:Y:S01]  /*b0f0*/  FMUL R49, R70.reuse, R53 ;  /* 0x0000003546317220 */ /* 0x040fe20000400000 */
[C---:B------:R-:W-:Y:S01]  /*b100*/  FFMA R46, R73.reuse, R119, R46 ;  /* 0x00000077492e7223 */ /* 0x040fe2000000002e */
[----:B------:R-:W-:Y:S02]  /*b110*/  HADD2.F32 R124, -RZ, R129.H1_H1 ;  /* 0x30000081ff7c7230 */ /* 0x000fe40000004100 */
[C---:B------:R-:W-:Y:S01]  /*b120*/  FMUL R50, R70.reuse, R54 ;  /* 0x0000003646327220 */ /* 0x040fe20000400000 */
[C---:B------:R-:W-:Y:S01]  /*b130*/  FFMA R51, R73.reuse, R120, R51 ;  /* 0x0000007849337223 */ /* 0x040fe20000000033 */
        /* <DEDUP_REMOVED lines=11> */
[----:B------:R-:W-:Y:S01]  /*b1f0*/  FFMA R55, R73, R124, R55 ;  /* 0x0000007c49377223 */ /* 0x000fe20000000037 */
[--C-:B------:R-:W-:Y:S02]  /*b200*/  HADD2.F32 R129, -RZ, R136.reuse.H0_H0 ;  /* 0x20000088ff817230 */ /* 0x100fe40000004100 */
[C---:B------:R-:W-:Y:S01]  /*b210*/  FMUL R59, R70.reuse, R59 ;  /* 0x0000003b463b7220 */ /* 0x040fe20000400000 */
[----:B------:R-:W-:Y:S01]  /*b220*/  F2FP.F16.F32.PACK_AB R42, R45, R44 ;  /* 0x0000002c2d2a723e */ /* 0x000fe200000000ff */
[----:B------:R-:W-:Y:S01]  /*b230*/  FFMA R52, R73, R125, R52 ;  /* 0x0000007d49347223 */ /* 0x000fe20000000034 */
[----:B------:R-:W-:Y:S01]  /*b240*/  F2FP.F16.F32.PACK_AB R43, R51, R46 ;  /* 0x0000002e332b723e */ /* 0x000fe200000000ff */
[----:B------:R-:W-:Y:S02]  /*b250*/  HADD2.F32 R130, -RZ, R136.H1_H1 ;  /* 0x30000088ff827230 */ /* 0x000fe40000004100 */
[C---:B------:R-:W-:Y:S01]  /*b260*/  FMUL R56, R70.reuse, R60 ;  /* 0x0000003c46387220 */ /* 0x040fe20000400000 */
[C---:B------:R-:W-:Y:S01]  /*b270*/  FFMA R53, R73.reuse, R126, R53 ;  /* 0x0000007e49357223 */ /* 0x040fe20000000035 */
[--C-:B------:R-:W-:Y:S01]  /*b280*/  HADD2.F32 R131, -RZ, R137.reuse.H0_H0 ;  /* 0x20000089ff837230 */ /* 0x100fe20000004100 */
[----:B------:R1:W-:Y:S01]  /*b290*/  STS.128 [R170+0xc400], R40 ;  /* 0x00c40028aa007388 */ /* 0x0003e20000000c00 */
        /* <DEDUP_REMOVED lines=15> */
[----:B------:R-:W-:Y:S02]  /*b390*/  HADD2.F32 R136, -RZ, R139.H1_H1 ;  /* 0x3000008bff887230 */ /* 0x000fe40000004100 */
[C---:B------:R-:W-:Y:S01]  /*b3a0*/  FMUL R62, R70.reuse, R66 ;  /* 0x00000042463e7220 */ /* 0x040fe20000400000 */
[----:B------:R-:W-:Y:S01]  /*b3b0*/  F2FP.F16.F32.PACK_AB R49, R55, R50 ;  /* 0x000000323731723e */ /* 0x000fe200000000ff */
        /* <DEDUP_REMOVED lines=32> */
.L_x_139:
[----:B------:R-:W-:Y:S05]  /*b5c0*/  BSYNC.RECONVERGENT B0 ;  /* 0x0000000000007941 */ /* 0x000fea0003800200 */
.L_x_138:
[----:B------:R-:W-:Y:S01]  /*b5d0*/  BAR.SYNC.DEFER_BLOCKING 0x1, 0x80 ;  /* 0x0042000000007b1d */ /* 0x000fe20000010000 */
[----:B------:R-:W-:Y:S01]  /*b5e0*/  UISETP.NE.AND UP0, UPT, UR52, -0x4, UPT ;  /* 0xfffffffc3400788c */ /* 0x000fe2000bf05270 */
[----:B------:R-:W-:Y:S08]  /*b5f0*/  IADD3 R68, PT, PT, R68, 0x1, RZ ;  /* 0x0000000144447810 */ /* 0x000ff00007ffe0ff */
[----:B------:R-:W-:Y:S05]  /*b600*/  BRA.U !UP0, `(.L_x_140) ;  /* 0x0000000108287547 */ /* 0x000fea000b800000 */
[----:B------:R-:W-:Y:S01]  /*b610*/  ISETP.NE.AND P0, PT, R163, RZ, PT ;  /* 0x000000ffa300720c */ /* 0x000fe20003f05270 */
[----:B------:R-:W-:Y:S01]  /*b620*/  IMAD.U32 R3, RZ, RZ, UR46 ;  /* 0x0000002eff037e24 */ /* 0x000fe2000f8e00ff */
[----:B------:R-:W-:Y:S01]  /*b630*/  UIADD3 UR4, UPT, UPT, UR46, 0x1, URZ ;  /* 0x000000012e047890 */ /* 0x000fe2000fffe0ff */
[----:B------:R-:W-:Y:S03]  /*b640*/  IMAD.U32 R0, RZ, RZ, UR47 ;  /* 0x0000002fff007e24 */ /* 0x000fe6000f8e00ff */
[----:B------:R-:W-:Y:S04]  /*b650*/  UISETP.NE.AND UP0, UPT, UR4, 0x4, UPT ;  /* 0x000000040400788c */ /* 0x000fe8000bf05270 */
[----:B------:R-:W-:Y:S03]  /*b660*/  USEL UR46, UR4, URZ, UP0 ;  /* 0x000000ff042e7287 */ /* 0x000fe60008000000 */
[----:B------:R-:W-:Y:S05]  /*b670*/  @P0 LEA R3, R3, UR44, 0x3 ;  /* 0x0000002c03030c11 */ /* 0x000fea000f8e18ff */
[----:B------:R-:W-:Y:S05]  /*b680*/  @P0 VIADD R3, R3, 0x50 ;  /* 0x0000005003030836 */ /* 0x000fea0000000000 */
[----:B------:R-:W-:Y:S04]  /*b690*/  @P0 PRMT R0, R0, 0x654, R3 ;  /* 0x0000065400000816 */ /* 0x000fe80000000003 */
[----:B------:R2:W-:Y:S03]  /*b6a0*/  @P0 SYNCS.ARRIVE.TRANS64.RED.A1T0 RZ, [R0+URZ], RZ ;  /* 0x000000ff00ff09a7 */ /* 0x0005e600081004ff */
.L_x_140:
[----:B------:R-:W-:Y:S01]  /*b6b0*/  R2UR UR4, R148 ;  /* 0x00000000940472ca */ /* 0x000fe200000e0000 */
[----:B------:R-:W-:Y:S01]  /*b6c0*/  UISETP.NE.AND UP0, UPT, UR62, URZ, UPT ;  /* 0x000000ff3e00728c */ /* 0x000fe2000bf05270 */
[----:B------:R-:W-:Y:S01]  /*b6d0*/  ISETP.NE.AND P0, PT, R152, 0x2, PT ;  /* 0x000000029800780c */ /* 0x000fe20003f05270 */
[----:B------:R-:W-:Y:S01]  /*b6e0*/  UIADD3 UR20, UPT, UPT, UR37, UR63, URZ ;  /* 0x0000003f25147290 */ /* 0x000fe2000fffe0ff */
[----:B------:R-:W-:Y:S01]  /*b6f0*/  ISETP.NE.AND P1, PT, R68, 0x2, PT ;  /* 0x000000024400780c */ /* 0x000fe20003f25270 */
[----:B------:R-:W-:Y:S01]  /*b700*/  UIADD3 UR52, UPT, UPT, UR52, 0x4, URZ ;  /* 0x0000000434347890 */ /* 0x000fe2000fffe0ff */
[----:B--2---:R-:W-:Y:S01]  /*b710*/  SEL R0, RZ, 0x1, P0 ;  /* 0x00000001ff007807 */ /* 0x004fe20000000000 */
[----:B------:R-:W-:Y:S01]  /*b720*/  UMOV UR36, UR61 ;  /* 0x0000003d00247c82 */ /* 0x000fe20008000000 */
[----:B------:R-:W-:Y:S02]  /*b730*/  SEL R3, RZ, 0x1, P1 ;  /* 0x00000001ff037807 */ /* 0x000fe40000800000 */
[----:B------:R-:W-:Y:S02]  /*b740*/  LOP3.LUT R155, R155, R0, RZ, 0x3c, !PT ;  /* 0x000000009b9b7212 */ /* 0x000fe400078e3cff */
[----:B------:R-:W-:Y:S01]  /*b750*/  LOP3.LUT R156, R156, R3, RZ, 0x3c, !PT ;  /* 0x000000039c9c7212 */ /* 0x000fe200078e3cff */
[----:B------:R-:W-:Y:S01]  /*b760*/  UIADD3 UR16, UPT, UPT, UR38, UR4, URZ ;  /* 0x0000000426107290 */ /* 0x000fe2000fffe0ff */
[----:B------:R-:W-:Y:S02]  /*b770*/  SEL R152, R152, RZ, P0 ;  /* 0x000000ff98987207 */ /* 0x000fe40000000000 */
[----:B------:R-:W-:Y:S01]  /*b780*/  SEL R68, R68, RZ, P1 ;  /* 0x000000ff44447207 */ /* 0x000fe20000800000 */
[----:B------:R-:W-:Y:S08]  /*b790*/  BRA.U UP0, `(.L_x_141) ;  /* 0xffffff9d009c7547 */ /* 0x000ff0000b83ffff */
[----:B------:R-:W-:-:S13]  /*b7a0*/  R2UR UR4, R149 ;  /* 0x00000000950472ca */ /* 0x000fda00000e0000 */
[----:B------:R-:W-:-:S09]  /*b7b0*/  UISETP.NE.AND UP0, UPT, UR4, URZ, UPT ;  /* 0x000000ff0400728c */ /* 0x000fd2000bf05270 */
[----:B------:R-:W-:Y:S05]  /*b7c0*/  BRA.U !UP0, `(.L_x_142) ;  /* 0x0000000108487547 */ /* 0x000fea000b800000 */
[----:B------:R-:W2:Y:S02]  /*b7d0*/  LDCU.64 UR4, c[0x0][0x890] ;  /* 0x00011200ff0477ac */ /* 0x000ea40008000a00 */
[----:B--2---:R-:W-:-:S04]  /*b7e0*/  UISETP.NE.U32.AND UP0, UPT, UR4, URZ, UPT ;  /* 0x000000ff0400728c */ /* 0x004fc8000bf05070 */
[----:B------:R-:W-:-:S09]  /*b7f0*/  UISETP.NE.AND.EX UP0, UPT, UR5, URZ, UPT, UP0 ;  /* 0x000000ff0500728c */ /* 0x000fd2000bf05300 */
[----:B------:R-:W-:Y:S05]  /*b800*/  BRA.U UP0, `(.L_x_143) ;  /* 0x00000001000c7547 */ /* 0x000fea000b800000 */
[----:B------:R-:W-:-:S13]  /*b810*/  FSETP.NEU.AND P0, PT, R73, RZ, PT ;  /* 0x000000ff4900720b */ /* 0x000fda0003f0d000 */
[----:B------:R-:W-:Y:S05]  /*b820*/  @!P0 EXIT ;  /* 0x000000000000894d */ /* 0x000fea0003800000 */
[----:B------:R-:W-:Y:S05]  /*b830*/  BRA `(.L_x_142) ;  /* 0x00000000002c7947 */ /* 0x000fea0003800000 */
.L_x_143:
[----:B------:R-:W-:Y:S01]  /*b840*/  ISETP.NE.AND P0, PT, R151, RZ, PT ;  /* 0x000000ff9700720c */ /* 0x000fe20003f05270 */
[----:B------:R-:W-:-:S12]  /*b850*/  BSSY.RECONVERGENT B0, `(.L_x_142) ;  /* 0x0000009000007945 */ /* 0x000fd80003800200 */
[----:B------:R-:W-:Y:S05]  /*b860*/  @P0 BRA `(.L_x_144) ;  /* 0x0000000000140947 */ /* 0x000fea0003800000 */
[----:B------:R-:W2:Y:S02]  /*b870*/  LDCU.64 UR4, c[0x0][0x888] ;  /* 0x00011100ff0477ac */ /* 0x000ea40008000a00 */
[----:B--2---:R-:W-:-:S04]  /*b880*/  ISETP.NE.U32.AND P0, PT, RZ, UR4, PT ;  /* 0x00000004ff007c0c */ /* 0x004fc8000bf05070 */
[----:B------:R-:W-:-:S13]  /*b890*/  ISETP.NE.AND.EX P0, PT, RZ, UR5, PT, P0 ;  /* 0x00000005ff007c0c */ /* 0x000fda000bf05300 */
[----:B------:R-:W-:Y:S05]  /*b8a0*/  @!P0 EXIT ;  /* 0x000000000000894d */ /* 0x000fea0003800000 */
[----:B------:R-:W-:Y:S05]  /*b8b0*/  BRA `(.L_x_145) ;  /* 0x0000000000087947 */ /* 0x000fea0003800000 */
.L_x_144:
[----:B------:R-:W-:-:S13]  /*b8c0*/  FSETP.NEU.AND P0, PT, R73, RZ, PT ;  /* 0x000000ff4900720b */ /* 0x000fda0003f0d000 */
[----:B------:R-:W-:Y:S05]  /*b8d0*/  @!P0 EXIT ;  /* 0x000000000000894d */ /* 0x000fea0003800000 */
.L_x_145:
[----:B------:R-:W-:Y:S05]  /*b8e0*/  BSYNC.RECONVERGENT B0 ;  /* 0x0000000000007941 */ /* 0x000fea0003800200 */
.L_x_142:
[----:B------:R-:W-:Y:S01]  /*b8f0*/  ULEA UR4, UR46, UR44, 0x3 ;  /* 0x0000002c2e047291 */ /* 0x000fe2000f8e18ff */
[----:B------:R-:W-:-:S04]  /*b900*/  DEPBAR.LE SB0, 0x0 ;  /* 0x000080000000791a */ /* 0x000fc80000000000 */
[----:B------:R-:W-:-:S04]  /*b910*/  UIADD3 UR4, UPT, UPT, UR4, 0x50, URZ ;  /* 0x0000005004047890 */ /* 0x000fc8000fffe0ff */
[----:B------:R-:W-:-:S09]  /*b920*/  UPRMT UR4, UR47, 0x654, UR4 ;  /* 0x000006542f047896 */ /* 0x000fd20008000004 */
[----:B------:R-:W-:Y:S01]  /*b930*/  SYNCS.ARRIVE.TRANS64.RED.A1T0 RZ, [UR4], RZ ;  /* 0x000000ffffff79a7 */ /* 0x000fe20008100404 */
[----:B------:R-:W-:Y:S05]  /*b940*/  EXIT ;  /* 0x000000000000794d */ /* 0x000fea0003800000 */
.L_x_24:
[----:B--2---:R2:W3:Y:S02]  /*b950*/  SYNCS.PHASECHK.TRANS64.TRYWAIT P0, [R3+URZ+0xd0], R2 ;  /* 0x0000d002030075a7 */ /* 0x0044e400080011ff */
[----:B---3--:R-:W-:Y:S05]  /*b960*/  @!P0 NANOSLEEP.SYNCS 0x989680 ;  /* 0x009896800000895d */ /* 0x008fea0003900000 */
[----:B------:R-:W3:Y:S02]  /*b970*/  @!P0 SYNCS.PHASECHK.TRANS64 P0, [R3+URZ+0xd0], R2 ;  /* 0x0000d002030085a7 */ /* 0x000ee400080010ff */
[----:B---3--:R-:W-:Y:S05]  /*b980*/  @!P0 BRA `(.L_x_24) ;  /* 0xfffffffc00f08947 */ /* 0x008fea000383ffff */
[----:B------:R-:W-:Y:S05]  /*b990*/  BRA `(.L_x_146) ;  /* 0xffffff6000087947 */ /* 0x000fea000383ffff */
.L_x_27:
[----:B-1----:R-:W-:-:S07]  /*b9a0*/  MOV R0, UR33 ;  /* 0x0000002100007c02 */ /* 0x002fce0008000f00 */
.L_x_147:
[----:B-1----:R1:W2:Y:S02]  /*b9b0*/  SYNCS.PHASECHK.TRANS64.TRYWAIT P0, [R0+URZ+0x18], R3 ;  /* 0x00001803000075a7 */ /* 0x0022a400080011ff */
[----:B--2---:R-:W-:Y:S05]  /*b9c0*/  @!P0 NANOSLEEP.SYNCS 0x989680 ;  /* 0x009896800000895d */ /* 0x004fea0003900000 */
[----:B------:R-:W2:Y:S02]  /*b9d0*/  @!P0 SYNCS.PHASECHK.TRANS64 P0, [R0+URZ+0x18], R3 ;  /* 0x00001803000085a7 */ /* 0x000ea400080010ff */
[----:B--2---:R-:W-:Y:S05]  /*b9e0*/  @!P0 BRA `(.L_x_147) ;  /* 0xfffffffc00f08947 */ /* 0x004fea000383ffff */
[----:B------:R-:W-:Y:S05]  /*b9f0*/  BRA `(.L_x_26) ;  /* 0xffffff6000607947 */ /* 0x000fea000383ffff */
.L_x_34:
[----:B-1----:R-:W-:-:S07]  /*ba00*/  MOV R0, UR17 ;  /* 0x0000001100007c02 */ /* 0x002fce0008000f00 */
.L_x_148:
[----:B-1----:R1:W2:Y:S02]  /*ba10*/  SYNCS.PHASECHK.TRANS64.TRYWAIT P0, [R0+URZ+0x18], R3 ;  /* 0x00001803000075a7 */ /* 0x0022a400080011ff */
[----:B--2---:R-:W-:Y:S05]  /*ba20*/  @!P0 NANOSLEEP.SYNCS 0x989680 ;  /* 0x009896800000895d */ /* 0x004fea0003900000 */
[----:B------:R-:W2:Y:S02]  /*ba30*/  @!P0 SYNCS.PHASECHK.TRANS64 P0, [R0+URZ+0x18], R3 ;  /* 0x00001803000085a7 */ /* 0x000ea400080010ff */
[----:B--2---:R-:W-:Y:S05]  /*ba40*/  @!P0 BRA `(.L_x_148) ;  /* 0xfffffffc00f08947 */ /* 0x004fea000383ffff */
[----:B------:R-:W-:Y:S05]  /*ba50*/  BRA `(.L_x_33) ;  /* 0xffffff6400207947 */ /* 0x000fea000383ffff */
.L_x_39:
[----:B-1----:R1:W2:Y:S02]  /*ba60*/  SYNCS.PHASECHK.TRANS64.TRYWAIT P0, [R3+URZ+0x80], R0 ;  /* 0x00008000030075a7 */ /* 0x0022a400080011ff */
[----:B--2---:R-:W-:Y:S05]  /*ba70*/  @!P0 NANOSLEEP.SYNCS 0x989680 ;  /* 0x009896800000895d */ /* 0x004fea0003900000 */
[----:B------:R-:W2:Y:S02]  /*ba80*/  @!P0 SYNCS.PHASECHK.TRANS64 P0, [R3+URZ+0x80], R0 ;  /* 0x00008000030085a7 */ /* 0x000ea400080010ff */
[----:B--2---:R-:W-:Y:S05]  /*ba90*/  @!P0 BRA `(.L_x_39) ;  /* 0xfffffffc00f08947 */ /* 0x004fea000383ffff */
[----:B------:R-:W-:Y:S05]  /*baa0*/  BRA `(.L_x_149) ;  /* 0xffffff6400c87947 */ /* 0x000fea000383ffff */
.L_x_43:
[----:B-1----:R-:W-:-:S07]  /*bab0*/  MOV R0, UR4 ;  /* 0x0000000400007c02 */ /* 0x002fce0008000f00 */
.L_x_150:
[----:B-1----:R1:W2:Y:S02]  /*bac0*/  SYNCS.PHASECHK.TRANS64.TRYWAIT P0, [R0+URZ], R3 ;  /* 0x00000003000075a7 */ /* 0x0022a400080011ff */
[----:B--2---:R-:W-:Y:S05]  /*bad0*/  @!P0 NANOSLEEP.SYNCS 0x989680 ;  /* 0x009896800000895d */ /* 0x004fea0003900000 */
[----:B------:R-:W2:Y:S02]  /*bae0*/  @!P0 SYNCS.PHASECHK.TRANS64 P0, [R0+URZ], R3 ;  /* 0x00000003000085a7 */ /* 0x000ea400080010ff */
[----:B--2---:R-:W-:Y:S05]  /*baf0*/  @!P0 BRA `(.L_x_150) ;  /* 0xfffffffc00f08947 */ /* 0x004fea000383ffff */
[----:B------:R-:W-:Y:S05]  /*bb00*/  BRA `(.L_x_151) ;  /* 0xffffff6c00707947 */ /* 0x000fea000383ffff */
.L_x_44:
[----:B------:R-:W-:-:S07]  /*bb10*/  MOV R0, UR5 ;  /* 0x0000000500007c02 */ /* 0x000fce0008000f00 */
.L_x_152:
[----:B-1----:R1:W2:Y:S02]  /*bb20*/  SYNCS.PHASECHK.TRANS64.TRYWAIT P0, [R0+URZ], R3 ;  /* 0x00000003000075a7 */ /* 0x0022a400080011ff */
[----:B--2---:R-:W-:Y:S05]  /*bb30*/  @!P0 NANOSLEEP.SYNCS 0x989680 ;  /* 0x009896800000895d */ /* 0x004fea0003900000 */
[----:B------:R-:W2:Y:S02]  /*bb40*/  @!P0 SYNCS.PHASECHK.TRANS64 P0, [R0+URZ], R3 ;  /* 0x00000003000085a7 */ /* 0x000ea400080010ff */
[----:B--2---:R-:W-:Y:S05]  /*bb50*/  @!P0 BRA `(.L_x_152) ;  /* 0xfffffffc00f08947 */ /* 0x004fea000383ffff */
[----:B------:R-:W-:Y:S05]  /*bb60*/  BRA `(.L_x_153) ;  /* 0xffffff6c007c7947 */ /* 0x000fea000383ffff */
.L_x_47:
[----:B-1----:R1:W2:Y:S02]  /*bb70*/  SYNCS.PHASECHK.TRANS64.TRYWAIT P0, [R2+URZ+0xc0], R5 ;  /* 0x0000c005020075a7 */ /* 0x0022a400080011ff */
[----:B--2---:R-:W-:Y:S05]  /*bb80*/  @!P0 NANOSLEEP.SYNCS 0x989680 ;  /* 0x009896800000895d */ /* 0x004fea0003900000 */
[----:B------:R-:W2:Y:S02]  /*bb90*/  @!P0 SYNCS.PHASECHK.TRANS64 P0, [R2+URZ+0xc0], R5 ;  /* 0x0000c005020085a7 */ /* 0x000ea400080010ff */
[----:B--2---:R-:W-:Y:S05]  /*bba0*/  @!P0 BRA `(.L_x_47) ;  /* 0xfffffffc00f08947 */ /* 0x004fea000383ffff */
[----:B------:R-:W-:Y:S05]  /*bbb0*/  BRA `(.L_x_154) ;  /* 0xffffff6c00d87947 */ /* 0x000fea000383ffff */
.L_x_48:
[----:B------:R-:W-:-:S07]  /*bbc0*/  MOV R2, UR4 ;  /* 0x0000000400027c02 */ /* 0x000fce0008000f00 */
.L_x_155:
[----:B-1----:R1:W2:Y:S02]  /*bbd0*/  SYNCS.PHASECHK.TRANS64.TRYWAIT P0, [R2+URZ+0x90], R5 ;  /* 0x00009005020075a7 */ /* 0x0022a400080011ff */
[----:B--2---:R-:W-:Y:S05]  /*bbe0*/  @!P0 NANOSLEEP.SYNCS 0x989680 ;  /* 0x009896800000895d */ /* 0x004fea0003900000 */
[----:B------:R-:W2:Y:S02]  /*bbf0*/  @!P0 SYNCS.PHASECHK.TRANS64 P0, [R2+URZ+0x90], R5 ;  /* 0x00009005020085a7 */ /* 0x000ea400080010ff */
[----:B--2---:R-:W-:Y:S05]  /*bc00*/  @!P0 BRA `(.L_x_155) ;  /* 0xfffffffc00f08947 */ /* 0x004fea000383ffff */
[----:B------:R-:W-:Y:S05]  /*bc10*/  BRA `(.L_x_156) ;  /* 0xffffff6c00e87947 */ /* 0x000fea000383ffff */
.L_x_49:
[----:B-1----:R1:W2:Y:S02]  /*bc20*/  SYNCS.PHASECHK.TRANS64.TRYWAIT P1, [R2+URZ+0x80], R5 ;  /* 0x00008005020075a7 */ /* 0x0022a400080211ff */
[----:B--2---:R-:W-:Y:S05]  /*bc30*/  @!P1 NANOSLEEP.SYNCS 0x989680 ;  /* 0x009896800000995d */ /* 0x004fea0003900000 */
[----:B------:R-:W2:Y:S02]  /*bc40*/  @!P1 SYNCS.PHASECHK.TRANS64 P1, [R2+URZ+0x80], R5 ;  /* 0x00008005020095a7 */ /* 0x000ea400080210ff */
[----:B--2---:R-:W-:Y:S05]  /*bc50*/  @!P1 BRA `(.L_x_49) ;  /* 0xfffffffc00f09947 */ /* 0x004fea000383ffff */
[----:B------:R-:W-:Y:S05]  /*bc60*/  BRA `(.L_x_157) ;  /* 0xffffff7000187947 */ /* 0x000fea000383ffff */
.L_x_52:
[----:B------:R-:W-:-:S07]  /*bc70*/  MOV R0, UR4 ;  /* 0x0000000400007c02 */ /* 0x000fce0008000f00 */
.L_x_158:
[----:B-1----:R1:W2:Y:S02]  /*bc80*/  SYNCS.PHASECHK.TRANS64.TRYWAIT P0, [R0+URZ+0x90], R3 ;  /* 0x00009003000075a7 */ /* 0x0022a400080011ff */
[----:B--2---:R-:W-:Y:S05]  /*bc90*/  @!P0 NANOSLEEP.SYNCS 0x989680 ;  /* 0x009896800000895d */ /* 0x004fea0003900000 */
[----:B------:R-:W2:Y:S02]  /*bca0*/  @!P0 SYNCS.PHASECHK.TRANS64 P0, [R0+URZ+0x90], R3 ;  /* 0x00009003000085a7 */ /* 0x000ea400080010ff */
[----:B--2---:R-:W-:Y:S05]  /*bcb0*/  @!P0 BRA `(.L_x_158) ;  /* 0xfffffffc00f08947 */ /* 0x004fea000383ffff */
[----:B------:R-:W-:Y:S05]  /*bcc0*/  BRA `(.L_x_51) ;  /* 0xffffff70006c7947 */ /* 0x000fea000383ffff */
.L_x_61:
[----:B-1----:R-:W-:-:S04]  /*bcd0*/  MOV R0, UR5 ;  /* 0x0000000500007c02 */ /* 0x002fc80008000f00 */
[----:B------:R1:W2:Y:S03]  /*bce0*/  SYNCS.PHASECHK.TRANS64.TRYWAIT P0, [R0+URZ+0x8], R7 ;  /* 0x00000807000075a7 */ /* 0x0002a600080011ff */
[----:B--2---:R-:W-:Y:S05]  /*bcf0*/  @!P0 NANOSLEEP.SYNCS 0x989680 ;  /* 0x009896800000895d */ /* 0x004fea0003900000 */
[----:B------:R-:W2:Y:S02]  /*bd00*/  @!P0 SYNCS.PHASECHK.TRANS64 P0, [R0+URZ+0x8], R7 ;  /* 0x00000807000085a7 */ /* 0x000ea400080010ff */
[----:B--2---:R-:W-:Y:S05]  /*bd10*/  @!P0 BRA `(.L_x_61) ;  /* 0xfffffffc00ec8947 */ /* 0x004fea000383ffff */
[----:B------:R-:W-:Y:S05]  /*bd20*/  BRA `(.L_x_60) ;  /* 0xffffff7400207947 */ /* 0x000fea000383ffff */
.L_x_63:
[----:B------:R-:W-:Y:S01]  /*bd30*/  BSSY B0, `(.L_x_159) ;  /* 0x0000006000007945 */ /* 0x000fe20003800000 */
[----:B------:R-:W-:-:S07]  /*bd40*/  MOV R15, 0xffffffff ;  /* 0xffffffff000f7802 */ /* 0x000fce0000000f00 */
[----:B-1---5:R-:W-:Y:S05]  /*bd50*/  WARPSYNC.COLLECTIVE R15, `(.L_x_160) ;  /* 0x000000000f0c7348 */ /* 0x022fea0003c00000 */
[----:B------:R-:W-:Y:S02]  /*bd60*/  ELECT P6, UR79, PT ;  /* 0x00000000004f782f */ /* 0x000fe400038c0000 */
[----:B------:R-:W-:Y:S01]  /*bd70*/  MOV R14, UR79 ;  /* 0x0000004f000e7c02 */ /* 0x000fe20008000f00 */
[----:B-1---5:R-:W-:Y:S10]  /*bd80*/  ENDCOLLECTIVE ;  /* 0x000000000000791b */ /* 0x022ff40003800000 */
.L_x_160:
[----:B------:R-:W-:Y:S05]  /*bd90*/  BSYNC B0 ;  /* 0x0000000000007941 */ /* 0x000fea0003800000 */
.L_x_159:
[----:B------:R-:W-:Y:S05]  /*bda0*/  BRA `(.L_x_161) ;  /* 0xffffff7400507947 */ /* 0x000fea000383ffff */
.L_x_65:
[----:B-1----:R-:W-:-:S04]  /*bdb0*/  MOV R0, UR5 ;  /* 0x0000000500007c02 */ /* 0x002fc80008000f00 */
[----:B------:R1:W2:Y:S03]  /*bdc0*/  SYNCS.PHASECHK.TRANS64.TRYWAIT P0, [R0+URZ+0x8], R5 ;  /* 0x00000805000075a7 */ /* 0x0002a600080011ff */
[----:B--2---:R-:W-:Y:S05]  /*bdd0*/  @!P0 NANOSLEEP.SYNCS 0x989680 ;  /* 0x009896800000895d */ /* 0x004fea0003900000 */
[----:B------:R-:W2:Y:S02]  /*bde0*/  @!P0 SYNCS.PHASECHK.TRANS64 P0, [R0+URZ+0x8], R5 ;  /* 0x00000805000085a7 */ /* 0x000ea400080010ff */
[----:B--2---:R-:W-:Y:S05]  /*bdf0*/  @!P0 BRA `(.L_x_65) ;  /* 0xfffffffc00ec8947 */ /* 0x004fea000383ffff */
[----:B------:R-:W-:Y:S05]  /*be00*/  BRA `(.L_x_64) ;  /* 0xffffff7400547947 */ /* 0x000fea000383ffff */
.L_x_66:
[----:B-1----:R1:W2:Y:S02]  /*be10*/  SYNCS.PHASECHK.TRANS64.TRYWAIT P0, [R0+URZ+0x80], R5 ;  /* 0x00008005000075a7 */ /* 0x0022a400080011ff */
[----:B--2---:R-:W-:Y:S05]  /*be20*/  @!P0 NANOSLEEP.SYNCS 0x989680 ;  /* 0x009896800000895d */ /* 0x004fea0003900000 */
[----:B------:R-:W2:Y:S02]  /*be30*/  @!P0 SYNCS.PHASECHK.TRANS64 P0, [R0+URZ+0x80], R5 ;  /* 0x00008005000085a7 */ /* 0x000ea400080010ff */
[----:B--2---:R-:W-:Y:S05]  /*be40*/  @!P0 BRA `(.L_x_66) ;  /* 0xfffffffc00f08947 */ /* 0x004fea000383ffff */
[----:B------:R-:W-:Y:S05]  /*be50*/  BRA `(.L_x_162) ;  /* 0xffffff7800407947 */ /* 0x000fea000383ffff */
.L_x_68:
[----:B------:R-:W-:-:S07]  /*be60*/  MOV R0, UR31 ;  /* 0x0000001f00007c02 */ /* 0x000fce0008000f00 */
.L_x_163:
[----:B-1----:R1:W2:Y:S02]  /*be70*/  SYNCS.PHASECHK.TRANS64.TRYWAIT P0, [R0+URZ+0xb0], R5 ;  /* 0x0000b005000075a7 */ /* 0x0022a400080011ff */
[----:B--2---:R-:W-:Y:S05]  /*be80*/  @!P0 NANOSLEEP.SYNCS 0x989680 ;  /* 0x009896800000895d */ /* 0x004fea0003900000 */
[----:B------:R-:W2:Y:S02]  /*be90*/  @!P0 SYNCS.PHASECHK.TRANS64 P0, [R0+URZ+0xb0], R5 ;  /* 0x0000b005000085a7 */ /* 0x000ea400080010ff */
[----:B--2---:R-:W-:Y:S05]  /*bea0*/  @!P0 BRA `(.L_x_163) ;  /* 0xfffffffc00f08947 */ /* 0x004fea000383ffff */
[----:B------:R-:W-:Y:S05]  /*beb0*/  BRA `(.L_x_164) ;  /* 0xffffff78008c7947 */ /* 0x000fea000383ffff */
.L_x_71:
[----:B------:R-:W-:Y:S07]  /*bec0*/  MOV R0, UR5 ;  /* 0x0000000500007c02 */ /* 0x000fee0008000f00 */
.L_x_165:
[----:B-1----:R1:W2:Y:S02]  /*bed0*/  SYNCS.PHASECHK.TRANS64.TRYWAIT P0, [R0+URZ], R5 ;  /* 0x00000005000075a7 */ /* 0x0022a400080011ff */
[----:B--2---:R-:W-:Y:S05]  /*bee0*/  @!P0 NANOSLEEP.SYNCS 0x989680 ;  /* 0x009896800000895d */ /* 0x004fea0003900000 */
[----:B------:R-:W2:Y:S02]  /*bef0*/  @!P0 SYNCS.PHASECHK.TRANS64 P0, [R0+URZ], R5 ;  /* 0x00000005000085a7 */ /* 0x000ea400080010ff */
[----:B--2---:R-:W-:Y:S05]  /*bf00*/  @!P0 BRA `(.L_x_165) ;  /* 0xfffffffc00f08947 */ /* 0x004fea000383ffff */
[----:B------:R-:W-:Y:S05]  /*bf10*/  BRA `(.L_x_70) ;  /* 0xffffff7800a07947 */ /* 0x000fea000383ffff */
.L_x_75:
[----:B-1----:R-:W-:-:S07]  /*bf20*/  MOV R0, UR4 ;  /* 0x0000000400007c02 */ /* 0x002fce0008000f00 */
.L_x_166:
[----:B-1----:R1:W2:Y:S02]  /*bf30*/  SYNCS.PHASECHK.TRANS64.TRYWAIT P0, [R0+URZ], R3 ;  /* 0x00000003000075a7 */ /* 0x0022a400080011ff */
[----:B--2---:R-:W-:Y:S05]  /*bf40*/  @!P0 NANOSLEEP.SYNCS 0x989680 ;  /* 0x009896800000895d */ /* 0x004fea0003900000 */
[----:B------:R-:W2:Y:S02]  /*bf50*/  @!P0 SYNCS.PHASECHK.TRANS64 P0, [R0+URZ], R3 ;  /* 0x00000003000085a7 */ /* 0x000ea400080010ff */
[----:B--2---:R-:W-:Y:S05]  /*bf60*/  @!P0 BRA `(.L_x_166) ;  /* 0xfffffffc00f08947 */ /* 0x004fea000383ffff */
[----:B------:R-:W-:Y:S05]  /*bf70*/  BRA `(.L_x_167) ;  /* 0xffffff7c00947947 */ /* 0x000fea000383ffff */
.L_x_78:
[----:B------:R-:W-:-:S07]  /*bf80*/  MOV R0, UR26 ;  /* 0x0000001a00007c02 */ /* 0x000fce0008000f00 */
.L_x_168:
[----:B-1----:R1:W2:Y:S02]  /*bf90*/  SYNCS.PHASECHK.TRANS64.TRYWAIT P1, [R0+URZ+0xe0], R3 ;  /* 0x0000e003000075a7 */ /* 0x0022a400080211ff */
[----:B--2---:R-:W-:Y:S05]  /*bfa0*/  @!P1 NANOSLEEP.SYNCS 0x989680 ;  /* 0x009896800000995d */ /* 0x004fea0003900000 */
[----:B------:R-:W2:Y:S02]  /*bfb0*/  @!P1 SYNCS.PHASECHK.TRANS64 P1, [R0+URZ+0xe0], R3 ;  /* 0x0000e003000095a7 */ /* 0x000ea400080210ff */
[----:B--2---:R-:W-:Y:S05]  /*bfc0*/  @!P1 BRA `(.L_x_168) ;  /* 0xfffffffc00f09947 */ /* 0x004fea000383ffff */
[----:B------:R-:W-:Y:S05]  /*bfd0*/  BRA `(.L_x_169) ;  /* 0xffffff7c00e07947 */ /* 0x000fea000383ffff */
.L_x_83:
[----:B--2---:R2:W3:Y:S02]  /*bfe0*/  SYNCS.PHASECHK.TRANS64.TRYWAIT P0, [R12+URZ+0x80], R9 ;  /* 0x000080090c0075a7 */ /* 0x0044e400080011ff */
[----:B---3--:R-:W-:Y:S05]  /*bff0*/  @!P0 NANOSLEEP.SYNCS 0x989680 ;  /* 0x009896800000895d */ /* 0x008fea0003900000 */
[----:B------:R-:W3:Y:S02]  /*c000*/  @!P0 SYNCS.PHASECHK.TRANS64 P0, [R12+URZ+0x80], R9 ;  /* 0x000080090c0085a7 */ /* 0x000ee400080010ff */
[----:B---3--:R-:W-:Y:S05]  /*c010*/  @!P0 BRA `(.L_x_83) ;  /* 0xfffffffc00f08947 */ /* 0x008fea000383ffff */
[----:B------:R-:W-:Y:S05]  /*c020*/  BRA `(.L_x_170) ;  /* 0xffffff8400087947 */ /* 0x000fea000383ffff */
.L_x_86:
[----:B------:R-:W-:Y:S07]  /*c030*/  MOV R0, UR21 ;  /* 0x0000001500007c02 */ /* 0x000fee0008000f00 */
.L_x_171:
[----:B--2---:R2:W3:Y:S02]  /*c040*/  SYNCS.PHASECHK.TRANS64.TRYWAIT P2, [R0+URZ+0x78], R11 ;  /* 0x0000780b000075a7 */ /* 0x0044e400080411ff */
[----:B---3--:R-:W-:Y:S05]  /*c050*/  @!P2 NANOSLEEP.SYNCS 0x989680 ;  /* 0x009896800000a95d */ /* 0x008fea0003900000 */
[----:B------:R-:W3:Y:S02]  /*c060*/  @!P2 SYNCS.PHASECHK.TRANS64 P2, [R0+URZ+0x78], R11 ;  /* 0x0000780b0000a5a7 */ /* 0x000ee400080410ff */
[----:B---3--:R-:W-:Y:S05]  /*c070*/  @!P2 BRA `(.L_x_171) ;  /* 0xfffffffc00f0a947 */ /* 0x008fea000383ffff */
[----:B------:R-:W-:Y:S05]  /*c080*/  BRA `(.L_x_85) ;  /* 0xffffff8800707947 */ /* 0x000fea000383ffff */
.L_x_89:
[----:B--2---:R-:W-:Y:S07]  /*c090*/  MOV R0, UR21 ;  /* 0x0000001500007c02 */ /* 0x004fee0008000f00 */
.L_x_172:
[----:B--2---:R2:W3:Y:S02]  /*c0a0*/  SYNCS.PHASECHK.TRANS64.TRYWAIT P0, [R0+URZ+0x50], R9 ;  /* 0x00005009000075a7 */ /* 0x0044e400080011ff */
[----:B---3--:R-:W-:Y:S05]  /*c0b0*/  @!P0 NANOSLEEP.SYNCS 0x989680 ;  /* 0x009896800000895d */ /* 0x008fea0003900000 */
[----:B------:R-:W3:Y:S02]  /*c0c0*/  @!P0 SYNCS.PHASECHK.TRANS64 P0, [R0+URZ+0x50], R9 ;  /* 0x00005009000085a7 */ /* 0x000ee400080010ff */
[----:B---3--:R-:W-:Y:S05]  /*c0d0*/  @!P0 BRA `(.L_x_172) ;  /* 0xfffffffc00f08947 */ /* 0x008fea000383ffff */
[----:B------:R-:W-:Y:S05]  /*c0e0*/  BRA `(.L_x_173) ;  /* 0xffffff8800cc7947 */ /* 0x000fea000383ffff */
.L_x_90:
[----:B------:R-:W-:Y:S07]  /*c0f0*/  MOV R0, UR21 ;  /* 0x0000001500007c02 */ /* 0x000fee0008000f00 */
.L_x_174:
[----:B--2---:R2:W3:Y:S02]  /*c100*/  SYNCS.PHASECHK.TRANS64.TRYWAIT P0, [R0+URZ+0x58], R9 ;  /* 0x00005809000075a7 */ /* 0x0044e400080011ff */
[----:B---3--:R-:W-:Y:S05]  /*c110*/  @!P0 NANOSLEEP.SYNCS 0x989680 ;  /* 0x009896800000895d */ /* 0x008fea0003900000 */
[----:B------:R-:W3:Y:S02]  /*c120*/  @!P0 SYNCS.PHASECHK.TRANS64 P0, [R0+URZ+0x58], R9 ;  /* 0x00005809000085a7 */ /* 0x000ee400080010ff */
[----:B---3--:R-:W-:Y:S05]  /*c130*/  @!P0 BRA `(.L_x_174) ;  /* 0xfffffffc00f08947 */ /* 0x008fea000383ffff */
[----:B------:R-:W-:Y:S05]  /*c140*/  BRA `(.L_x_175) ;  /* 0xffffff8c00087947 */ /* 0x000fea000383ffff */
.L_x_91:
[----:B------:R-:W-:Y:S07]  /*c150*/  MOV R0, UR21 ;  /* 0x0000001500007c02 */ /* 0x000fee0008000f00 */
.L_x_176:
[----:B--2---:R2:W3:Y:S02]  /*c160*/  SYNCS.PHASECHK.TRANS64.TRYWAIT P0, [R0+URZ+0x60], R9 ;  /* 0x00006009000075a7 */ /* 0x0044e400080011ff */
[----:B---3--:R-:W-:Y:S05]  /*c170*/  @!P0 NANOSLEEP.SYNCS 0x989680 ;  /* 0x009896800000895d */ /* 0x008fea0003900000 */
[----:B------:R-:W3:Y:S02]  /*c180*/  @!P0 SYNCS.PHASECHK.TRANS64 P0, [R0+URZ+0x60], R9 ;  /* 0x00006009000085a7 */ /* 0x000ee400080010ff */
[----:B---3--:R-:W-:Y:S05]  /*c190*/  @!P0 BRA `(.L_x_176) ;  /* 0xfffffffc00f08947 */ /* 0x008fea000383ffff */
[----:B------:R-:W-:Y:S05]  /*c1a0*/  BRA `(.L_x_177) ;  /* 0xffffff8c00507947 */ /* 0x000fea000383ffff */
.L_x_92:
[----:B------:R-:W-:Y:S07]  /*c1b0*/  MOV R0, UR21 ;  /* 0x0000001500007c02 */ /* 0x000fee0008000f00 */
.L_x_178:
[----:B--2---:R2:W3:Y:S02]  /*c1c0*/  SYNCS.PHASECHK.TRANS64.TRYWAIT P0, [R0+URZ+0x68], R9 ;  /* 0x00006809000075a7 */ /* 0x0044e400080011ff */
[----:B---3--:R-:W-:Y:S05]  /*c1d0*/  @!P0 NANOSLEEP.SYNCS 0x989680 ;  /* 0x009896800000895d */ /* 0x008fea0003900000 */
[----:B------:R-:W3:Y:S02]  /*c1e0*/  @!P0 SYNCS.PHASECHK.TRANS64 P0, [R0+URZ+0x68], R9 ;  /* 0x00006809000085a7 */ /* 0x000ee400080010ff */
[----:B---3--:R-:W-:Y:S05]  /*c1f0*/  @!P0 BRA `(.L_x_178) ;  /* 0xfffffffc00f08947 */ /* 0x008fea000383ffff */
[----:B------:R-:W-:Y:S05]  /*c200*/  BRA `(.L_x_179) ;  /* 0xffffff8c00947947 */ /* 0x000fea000383ffff */
.L_x_94:
[----:B------:R-:W-:-:S07]  /*c210*/  MOV R0, UR21 ;  /* 0x0000001500007c02 */ /* 0x000fce0008000f00 */
.L_x_180:
[----:B---3--:R3:W4:Y:S02]  /*c220*/  SYNCS.PHASECHK.TRANS64.TRYWAIT P0, [R0+URZ+0x50], R3 ;  /* 0x00005003000075a7 */ /* 0x00872400080011ff */
[----:B----4-:R-:W-:Y:S05]  /*c230*/  @!P0 NANOSLEEP.SYNCS 0x989680 ;  /* 0x009896800000895d */ /* 0x010fea0003900000 */
[----:B------:R-:W4:Y:S02]  /*c240*/  @!P0 SYNCS.PHASECHK.TRANS64 P0, [R0+URZ+0x50], R3 ;  /* 0x00005003000085a7 */ /* 0x000f2400080010ff */
[----:B----4-:R-:W-:Y:S05]  /*c250*/  @!P0 BRA `(.L_x_180) ;  /* 0xfffffffc00f08947 */ /* 0x010fea000383ffff */
[----:B------:R-:W-:Y:S05]  /*c260*/  BRA `(.L_x_181) ;  /* 0xffffff9000087947 */ /* 0x000fea000383ffff */
.L_x_95:
[----:B---3--:R-:W-:-:S07]  /*c270*/  MOV R0, UR21 ;  /* 0x0000001500007c02 */ /* 0x008fce0008000f00 */
.L_x_182:
[----:B---3--:R3:W4:Y:S02]  /*c280*/  SYNCS.PHASECHK.TRANS64.TRYWAIT P0, [R0+URZ+0x58], R3 ;  /* 0x00005803000075a7 */ /* 0x00872400080011ff */
[----:B----4-:R-:W-:Y:S05]  /*c290*/  @!P0 NANOSLEEP.SYNCS 0x989680 ;  /* 0x009896800000895d */ /* 0x010fea0003900000 */
[----:B------:R-:W4:Y:S02]  /*c2a0*/  @!P0 SYNCS.PHASECHK.TRANS64 P0, [R0+URZ+0x58], R3 ;  /* 0x00005803000085a7 */ /* 0x000f2400080010ff */
[----:B----4-:R-:W-:Y:S05]  /*c2b0*/  @!P0 BRA `(.L_x_182) ;  /* 0xfffffffc00f08947 */ /* 0x010fea000383ffff */
[----:B------:R-:W-:Y:S05]  /*c2c0*/  BRA `(.L_x_183) ;  /* 0xffffff8c00f87947 */ /* 0x000fea000383ffff */
.L_x_96:
[----:B---3--:R-:W-:-:S07]  /*c2d0*/  MOV R0, UR21 ;  /* 0x0000001500007c02 */ /* 0x008fce0008000f00 */
.L_x_184:
[----:B---3--:R3:W4:Y:S02]  /*c2e0*/  SYNCS.PHASECHK.TRANS64.TRYWAIT P0, [R0+URZ+0x60], R3 ;  /* 0x00006003000075a7 */ /* 0x00872400080011ff */
[----:B----4-:R-:W-:Y:S05]  /*c2f0*/  @!P0 NANOSLEEP.SYNCS 0x989680 ;  /* 0x009896800000895d */ /* 0x010fea0003900000 */
[----:B------:R-:W4:Y:S02]  /*c300*/  @!P0 SYNCS.PHASECHK.TRANS64 P0, [R0+URZ+0x60], R3 ;  /* 0x00006003000085a7 */ /* 0x000f2400080010ff */
[----:B----4-:R-:W-:Y:S05]  /*c310*/  @!P0 BRA `(.L_x_184) ;  /* 0xfffffffc00f08947 */ /* 0x010fea000383ffff */
[----:B------:R-:W-:Y:S05]  /*c320*/  BRA `(.L_x_185) ;  /* 0xffffff8c00e87947 */ /* 0x000fea000383ffff */
.L_x_98:
[----:B-1----:R1:W2:Y:S02]  /*c330*/  SYNCS.PHASECHK.TRANS64.TRYWAIT P0, [R3+URZ+0x80], R0 ;  /* 0x00008000030075a7 */ /* 0x0022a400080011ff */
[----:B--2---:R-:W-:Y:S05]  /*c340*/  @!P0 NANOSLEEP.SYNCS 0x989680 ;  /* 0x009896800000895d */ /* 0x004fea0003900000 */
[----:B------:R-:W2:Y:S02]  /*c350*/  @!P0 SYNCS.PHASECHK.TRANS64 P0, [R3+URZ+0x80], R0 ;  /* 0x00008000030085a7 */ /* 0x000ea400080010ff */
[----:B--2---:R-:W-:Y:S05]  /*c360*/  @!P0 BRA `(.L_x_98) ;  /* 0xfffffffc00f08947 */ /* 0x004fea000383ffff */
[----:B------:R-:W-:Y:S05]  /*c370*/  BRA `(.L_x_186) ;  /* 0xffffff9000b87947 */ /* 0x000fea000383ffff */
.L_x_109:
[----:B-1----:R-:W-:Y:S04]  /*c380*/  MOV R0, UR44 ;  /* 0x0000002c00007c02 */ /* 0x002fe80008000f00 */
[----:B------:R1:W2:Y:S03]  /*c390*/  SYNCS.PHASECHK.TRANS64.TRYWAIT P1, [R0+URZ+0x30], R7 ;  /* 0x00003007000075a7 */ /* 0x0002a600080211ff */
[----:B--2---:R-:W-:Y:S05]  /*c3a0*/  @!P1 NANOSLEEP.SYNCS 0x989680 ;  /* 0x009896800000995d */ /* 0x004fea0003900000 */
[----:B------:R-:W2:Y:S02]  /*c3b0*/  @!P1 SYNCS.PHASECHK.TRANS64 P1, [R0+URZ+0x30], R7 ;  /* 0x00003007000095a7 */ /* 0x000ea400080210ff */
[----:B--2---:R-:W-:Y:S05]  /*c3c0*/  @!P1 BRA `(.L_x_109) ;  /* 0xfffffffc00ec9947 */ /* 0x004fea000383ffff */
[----:B------:R-:W-:Y:S05]  /*c3d0*/  BRA `(.L_x_108) ;  /* 0xffffffa000707947 */ /* 0x000fea000383ffff */
.L_x_111:
[----:B-1----:R1:W4:Y:S02]  /*c3e0*/  SYNCS.PHASECHK.TRANS64.TRYWAIT P0, [R166+URZ+0xa0], R3 ;  /* 0x0000a003a60075a7 */ /* 0x00232400080011ff */
[----:B----4-:R-:W-:Y:S05]  /*c3f0*/  @!P0 NANOSLEEP.SYNCS 0x989680 ;  /* 0x009896800000895d */ /* 0x010fea0003900000 */
[----:B------:R-:W4:Y:S02]  /*c400*/  @!P0 SYNCS.PHASECHK.TRANS64 P0, [R166+URZ+0xa0], R3 ;  /* 0x0000a003a60085a7 */ /* 0x000f2400080010ff */
[----:B----4-:R-:W-:Y:S05]  /*c410*/  @!P0 BRA `(.L_x_111) ;  /* 0xfffffffc00f08947 */ /* 0x010fea000383ffff */
[----:B------:R-:W-:Y:S05]  /*c420*/  BRA `(.L_x_110) ;  /* 0xffffffa000d07947 */ /* 0x000fea000383ffff */
.L_x_120:
[----:B--2---:R2:W3:Y:S02]  /*c430*/  SYNCS.PHASECHK.TRANS64.TRYWAIT P0, [R3+URZ+0x30], R0 ;  /* 0x00003000030075a7 */ /* 0x0044e400080011ff */
[----:B---3--:R-:W-:Y:S05]  /*c440*/  @!P0 NANOSLEEP.SYNCS 0x989680 ;  /* 0x009896800000895d */ /* 0x008fea0003900000 */
[----:B------:R-:W3:Y:S02]  /*c450*/  @!P0 SYNCS.PHASECHK.TRANS64 P0, [R3+URZ+0x30], R0 ;  /* 0x00003000030085a7 */ /* 0x000ee400080010ff */
[----:B---3--:R-:W-:Y:S05]  /*c460*/  @!P0 BRA `(.L_x_120) ;  /* 0xfffffffc00f08947 */ /* 0x008fea000383ffff */
[----:B------:R-:W-:Y:S05]  /*c470*/  BRA `(.L_x_119) ;  /* 0xffffffb400987947 */ /* 0x000fea000383ffff */
.L_x_128:
[----:B--2---:R2:W3:Y:S02]  /*c480*/  SYNCS.PHASECHK.TRANS64.TRYWAIT P0, [R0+URZ+0x30], R7 ;  /* 0x00003007000075a7 */ /* 0x0044e400080011ff */
[----:B---3--:R-:W-:Y:S05]  /*c490*/  @!P0 NANOSLEEP.SYNCS 0x989680 ;  /* 0x009896800000895d */ /* 0x008fea0003900000 */
[----:B------:R-:W3:Y:S02]  /*c4a0*/  @!P0 SYNCS.PHASECHK.TRANS64 P0, [R0+URZ+0x30], R7 ;  /* 0x00003007000085a7 */ /* 0x000ee400080010ff */
[----:B---3--:R-:W-:Y:S05]  /*c4b0*/  @!P0 BRA `(.L_x_128) ;  /* 0xfffffffc00f08947 */ /* 0x008fea000383ffff */
[----:B------:R-:W-:Y:S05]  /*c4c0*/  BRA `(.L_x_127) ;  /* 0xffffffc800907947 */ /* 0x000fea000383ffff */
.L_x_136:
[----:B--2---:R2:W3:Y:S02]  /*c4d0*/  SYNCS.PHASECHK.TRANS64.TRYWAIT P0, [R3+URZ+0x30], R0 ;  /* 0x00003000030075a7 */ /* 0x0044e400080011ff */
[----:B---3--:R-:W-:Y:S05]  /*c4e0*/  @!P0 NANOSLEEP.SYNCS 0x989680 ;  /* 0x009896800000895d */ /* 0x008fea0003900000 */
[----:B------:R-:W3:Y:S02]  /*c4f0*/  @!P0 SYNCS.PHASECHK.TRANS64 P0, [R3+URZ+0x30], R0 ;  /* 0x00003000030085a7 */ /* 0x000ee400080010ff */
[----:B---3--:R-:W-:Y:S05]  /*c500*/  @!P0 BRA `(.L_x_136) ;  /* 0xfffffffc00f08947 */ /* 0x008fea000383ffff */
[----:B------:R-:W-:Y:S05]  /*c510*/  BRA `(.L_x_135) ;  /* 0xffffffdc00887947 */ /* 0x000fea000383ffff */
        .weak           $__internal_0_$__cuda_sm10x_tcgen05_guardrail_trap_col_being_dealloced_not_returned_by_alloc
        .type           $__internal_0_$__cuda_sm10x_tcgen05_guardrail_trap_col_being_dealloced_not_returned_by_alloc,@function
        .size           $__internal_0_$__cuda_sm10x_tcgen05_guardrail_trap_col_being_dealloced_not_returned_by_alloc,($__internal_1_$__cuda_sm10x_tcgen05_guardrail_trap_phase_invalid_during_alloc - $__internal_0_$__cuda_sm10x_tcgen05_guardrail_trap_col_being_dealloced_not_returned_by_alloc)
$__internal_0_$__cuda_sm10x_tcgen05_guardrail_trap_col_being_dealloced_not_returned_by_alloc:
[----:B------:R-:W-:Y:S05]  /*c520*/  BPT.TRAP 0x1 ;  /* 0x000000040000795c */ /* 0x000fea0000300000 */
[----:B------:R-:W-:-:S04]  /*c530*/  HFMA2 R3, -RZ, RZ, 0, 0 ;  /* 0x00000000ff037431 */ /* 0x000fc800000001ff */
[----:B------:R-:W-:Y:S05]  /*c540*/  RET.REL.NODEC R2 `(_ZN7cutlass13device_kernelINS_4gemm6kernel13GemmUniversalIN4cute5tupleIJiiiiEEENS1_10collective13CollectiveMmaINS1_35MainloopSm100TmaUmmaWarpSpecializedILi3ELi2ELi2ENS5_IJNS4_1CILi2EEESB_NSA_ILi1EEEEEEEENS5_IJNSA_ILi256EEESF_NSA_ILi64EEEEEENS_6half_tENS5_IJlSC_lEEESI_SJ_NS4_8TiledMMAINS4_8MMA_AtomIJNS4_26SM100_MMA_F16BF16_2x1SM_SSISI_SI_fLi256ELi256ELNS4_4UMMA5MajorE0ELSO_0ELNSN_7ScaleInE0ELSP_0EEEEEENS4_6LayoutINS5_IJSC_SC_SC_EEENS5_IJNSA_ILi0EEESU_SU_EEEEENS5_IJNS4_10UnderscoreESX_SX_EEEEENS4_28SM100_TMA_2SM_LOAD_MULTICASTENS4_14ComposedLayoutINS4_7SwizzleILi3ELi4ELi3EEENS4_18smem_ptr_flag_bitsILi16EEENSS_INS5_IJNSA_ILi8EEESG_EEENS5_IJSG_SC_EEEEEEEvNS4_8identityENS4_18SM100_TMA_2SM_LOADES1A_vS1B_EENS_8epilogue10collective18CollectiveEpilogueINS1E_23Sm100TmaWarpSpecializedILi4ELi2ELi64ELb1ELb0EEEJNS5_IJNSA_ILi128EEESF_SG_EEENS5_IJNSS_IS1J_SC_EENSS_ISG_SC_EEEEESI_SJ_SI_SJ_NS1E_6fusion15FusionCallbacksIS1I_NS1O_17LinearCombinationISI_fSI_fLNS_15FloatRoundStyleE2EEES1K_S1N_JEEENS4_5SM1004TMEM4LOAD26SM100_TMEM_LOAD_32dp32b64xENS4_13SM90_TMA_LOADES1A_NS4_39AutoVectorizingCopyWithAssumedAlignmentILi128EEENS4_14SM90_TMA_STOREES1A_S20_S20_EEEvvEEEEvNT_6ParamsE) ;  /* 0xffffff3802ac7950 */ /* 0x000fea0003c3ffff */
        .weak           $__internal_1_$__cuda_sm10x_tcgen05_guardrail_trap_phase_invalid_during_alloc
        .type           $__internal_1_$__cuda_sm10x_tcgen05_guardrail_trap_phase_invalid_during_alloc,@function
        .size           $__internal_1_$__cuda_sm10x_tcgen05_guardrail_trap_phase_invalid_during_alloc,($__internal_2_$__cuda_sm10x_tcgen05_guardrail_trap_unallocated_columns_being_dealloced - $__internal_1_$__cuda_sm10x_tcgen05_guardrail_trap_phase_invalid_during_alloc)
$__internal_1_$__cuda_sm10x_tcgen05_guardrail_trap_phase_invalid_during_alloc:
[----:B------:R-:W-:Y:S05]  /*c550*/  BPT.TRAP 0x1 ;  /* 0x000000040000795c */ /* 0x000fea0000300000 */
[----:B------:R-:W-:-:S04]  /*c560*/  MOV R5, 0x0 ;  /* 0x0000000000057802 */ /* 0x000fc80000000f00 */
[----:B------:R-:W-:Y:S05]  /*c570*/  RET.REL.NODEC R4 `(_ZN7cutlass13device_kernelINS_4gemm6kernel13GemmUniversalIN4cute5tupleIJiiiiEEENS1_10collective13CollectiveMmaINS1_35MainloopSm100TmaUmmaWarpSpecializedILi3ELi2ELi2ENS5_IJNS4_1CILi2EEESB_NSA_ILi1EEEEEEEENS5_IJNSA_ILi256EEESF_NSA_ILi64EEEEEENS_6half_tENS5_IJlSC_lEEESI_SJ_NS4_8TiledMMAINS4_8MMA_AtomIJNS4_26SM100_MMA_F16BF16_2x1SM_SSISI_SI_fLi256ELi256ELNS4_4UMMA5MajorE0ELSO_0ELNSN_7ScaleInE0ELSP_0EEEEEENS4_6LayoutINS5_IJSC_SC_SC_EEENS5_IJNSA_ILi0EEESU_SU_EEEEENS5_IJNS4_10UnderscoreESX_SX_EEEEENS4_28SM100_TMA_2SM_LOAD_MULTICASTENS4_14ComposedLayoutINS4_7SwizzleILi3ELi4ELi3EEENS4_18smem_ptr_flag_bitsILi16EEENSS_INS5_IJNSA_ILi8EEESG_EEENS5_IJSG_SC_EEEEEEEvNS4_8identityENS4_18SM100_TMA_2SM_LOADES1A_vS1B_EENS_8epilogue10collective18CollectiveEpilogueINS1E_23Sm100TmaWarpSpecializedILi4ELi2ELi64ELb1ELb0EEEJNS5_IJNSA_ILi128EEESF_SG_EEENS5_IJNSS_IS1J_SC_EENSS_ISG_SC_EEEEESI_SJ_SI_SJ_NS1E_6fusion15FusionCallbacksIS1I_NS1O_17LinearCombinationISI_fSI_fLNS_15FloatRoundStyleE2EEES1K_S1N_JEEENS4_5SM1004TMEM4LOAD26SM100_TMEM_LOAD_32dp32b64xENS4_13SM90_TMA_LOADES1A_NS4_39AutoVectorizingCopyWithAssumedAlignmentILi128EEENS4_14SM90_TMA_STOREES1A_S20_S20_EEEvvEEEEvNT_6ParamsE) ;  /* 0xffffff3804a07950 */ /* 0x000fea0003c3ffff */
        .weak           $__internal_2_$__cuda_sm10x_tcgen05_guardrail_trap_unallocated_columns_being_dealloced
        .type           $__internal_2_$__cuda_sm10x_tcgen05_guardrail_trap_unallocated_columns_being_dealloced,@function
        .size           $__internal_2_$__cuda_sm10x_tcgen05_guardrail_trap_unallocated_columns_being_dealloced,(.L_x_188 - $__internal_2_$__cuda_sm10x_tcgen05_guardrail_trap_unallocated_columns_being_dealloced)
$__internal_2_$__cuda_sm10x_tcgen05_guardrail_trap_unallocated_columns_being_dealloced:
[----:B------:R-:W-:Y:S05]  /*c580*/  BPT.TRAP 0x1 ;  /* 0x000000040000795c */ /* 0x000fea0000300000 */
[----:B------:R-:W-:-:S04]  /*c590*/  HFMA2 R3, -RZ, RZ, 0, 0 ;  /* 0x00000000ff037431 */ /* 0x000fc800000001ff */
[----:B------:R-:W-:Y:S05]  /*c5a0*/  RET.REL.NODEC R2 `(_ZN7cutlass13device_kernelINS_4gemm6kernel13GemmUniversalIN4cute5tupleIJiiiiEEENS1_10collective13CollectiveMmaINS1_35MainloopSm100TmaUmmaWarpSpecializedILi3ELi2ELi2ENS5_IJNS4_1CILi2EEESB_NSA_ILi1EEEEEEEENS5_IJNSA_ILi256EEESF_NSA_ILi64EEEEEENS_6half_tENS5_IJlSC_lEEESI_SJ_NS4_8TiledMMAINS4_8MMA_AtomIJNS4_26SM100_MMA_F16BF16_2x1SM_SSISI_SI_fLi256ELi256ELNS4_4UMMA5MajorE0ELSO_0ELNSN_7ScaleInE0ELSP_0EEEEEENS4_6LayoutINS5_IJSC_SC_SC_EEENS5_IJNSA_ILi0EEESU_SU_EEEEENS5_IJNS4_10UnderscoreESX_SX_EEEEENS4_28SM100_TMA_2SM_LOAD_MULTICASTENS4_14ComposedLayoutINS4_7SwizzleILi3ELi4ELi3EEENS4_18smem_ptr_flag_bitsILi16EEENSS_INS5_IJNSA_ILi8EEESG_EEENS5_IJSG_SC_EEEEEEEvNS4_8identityENS4_18SM100_TMA_2SM_LOADES1A_vS1B_EENS_8epilogue10collective18CollectiveEpilogueINS1E_23Sm100TmaWarpSpecializedILi4ELi2ELi64ELb1ELb0EEEJNS5_IJNSA_ILi128EEESF_SG_EEENS5_IJNSS_IS1J_SC_EENSS_ISG_SC_EEEEESI_SJ_SI_SJ_NS1E_6fusion15FusionCallbacksIS1I_NS1O_17LinearCombinationISI_fSI_fLNS_15FloatRoundStyleE2EEES1K_S1N_JEEENS4_5SM1004TMEM4LOAD26SM100_TMEM_LOAD_32dp32b64xENS4_13SM90_TMA_LOADES1A_NS4_39AutoVectorizingCopyWithAssumedAlignmentILi128EEENS4_14SM90_TMA_STOREES1A_S20_S20_EEEvvEEEEvNT_6ParamsE) ;  /* 0xffffff3802947950 */ /* 0x000fea0003c3ffff */
.L_x_187:
[----:B------:R-:W-:-:S00]  /*c5b0*/  BRA `(.L_x_187) ;  /* 0xfffffffc00fc7947 */ /* 0x000fc0000383ffff */
[----:B------:R-:W-:-:S00]  /*c5c0*/  NOP ;  /* 0x0000000000007918 */ /* 0x000fc00000000000 */
        /* <DEDUP_REMOVED lines=11> */
.L_x_188:


//--------------------- .nv.global.init           --------------------------
	.section	.nv.global.init,"aw",@progbits
.nv.global.init:
	.type		$str$27,@object
	.size		$str$27,($str$28 - $str$27)
$str$27:
        /*0000*/ 	.byte	0x28, 0x61, 0x64, 0x64, 0x72, 0x65, 0x73, 0x73, 0x20, 0x26, 0x20, 0x6d, 0x61, 0x73, 0x6b, 0x29
        /*0010*/ 	.byte	0x20, 0x3d, 0x3d, 0x20, 0x30, 0x00
	.type		$str$28,@object
	.size		$str$28,($str$26 - $str$28)
$str$28:
        /*0016*/ 	.byte	0x2f, 0x74, 0x6d, 0x70, 0x2f, 0x63, 0x75, 0x74, 0x6c, 0x61, 0x73, 0x73, 0x5f, 0x73, 0x77, 0x65
        /*0026*/ 	.byte	0x65, 0x70, 0x5f, 0x73, 0x72, 0x63, 0x2f, 0x69, 0x6e, 0x63, 0x6c, 0x75, 0x64, 0x65, 0x2f, 0x63
        /*0036*/ 	.byte	0x75, 0x74, 0x65, 0x2f, 0x70, 0x6f, 0x69, 0x6e, 0x74, 0x65, 0x72, 0x5f, 0x66, 0x6c, 0x61, 0x67
        /*0046*/ 	.byte	0x67, 0x65, 0x64, 0x2e, 0x68, 0x70, 0x70, 0x00
	.type		$str$26,@object
	.size		$str$26,($str$25 - $str$26)
$str$26:
        /*004e*/ 	.byte	0x2f, 0x74, 0x6d, 0x70, 0x2f, 0x63, 0x75, 0x74, 0x6c, 0x61, 0x73, 0x73, 0x5f, 0x73, 0x77, 0x65
        /*005e*/ 	.byte	0x65, 0x70, 0x5f, 0x73, 0x72, 0x63, 0x2f, 0x69, 0x6e, 0x63, 0x6c, 0x75, 0x64, 0x65, 0x2f, 0x63
        /*006e*/ 	.byte	0x75, 0x74, 0x65, 0x2f, 0x61, 0x74, 0x6f, 0x6d, 0x2f, 0x63, 0x6f, 0x70, 0x79, 0x5f, 0x74, 0x72
        /*007e*/ 	.byte	0x61, 0x69, 0x74, 0x73, 0x5f, 0x73, 0x6d, 0x31, 0x30, 0x30, 0x2e, 0x68, 0x70, 0x70, 0x00
	.type		$str$25,@object
	.size		$str$25,(__unnamed_1 - $str$25)
$str$25:
        /*008d*/ 	.byte	0x28, 0x28, 0x75, 0x69, 0x6e, 0x74, 0x33, 0x32, 0x5f, 0x74, 0x28, 0x74, 0x68, 0x72, 0x65, 0x61
        /*009d*/ 	.byte	0x64, 0x49, 0x64, 0x78, 0x2e, 0x78, 0x29, 0x20, 0x2f, 0x20, 0x33, 0x32, 0x29, 0x20, 0x25, 0x20
        /*00ad*/ 	.byte	0x34, 0x29, 0x20, 0x3d, 0x3d, 0x20, 0x28, 0x28, 0x28, 0x74, 0x6d, 0x65, 0x6d, 0x5f, 0x61, 0x64
        /*00bd*/ 	.byte	0x64, 0x72, 0x20, 0x3e, 0x3e, 0x20, 0x31, 0x36, 0x29, 0x20, 0x2f, 0x20, 0x33, 0x32, 0x29, 0x20
        /*00cd*/ 	.byte	0x25, 0x20, 0x34, 0x29, 0x00
	.type		__unnamed_1,@object
	.size		__unnamed_1,(__unnamed_2 - __unnamed_1)
__unnamed_1:
        /*00d2*/ 	.byte	0x61, 0x75, 0x74, 0x6f, 0x20, 0x63, 0x75, 0x74, 0x65, 0x3a, 0x3a, 0x61, 0x73, 0x5f, 0x70, 0x6f
        /* <DEDUP_REMOVED lines=24> */
        /*0262*/ 	.byte	0x3e, 0x3e, 0x3e, 0x3e, 0x5d, 0x00
	.type		__unnamed_2,@object
	.size		__unnamed_2,(.L_2 - __unnamed_2)
__unnamed_2:
        /* <DEDUP_REMOVED lines=43> */
        /*0518*/ 	.byte	0x74, 0x65, 0x3a, 0x3a, 0x43, 0x3c, 0x30, 0x3e, 0x3e, 0x3e, 0x3e, 0x5d, 0x00
.L_2:


//--------------------- .nv.shared._ZN7cutlass13device_kernelINS_4gemm6kernel13GemmUniversalIN4cute5tupleIJiiiiEEENS1_10collective13CollectiveMmaINS1_35MainloopSm100TmaUmmaWarpSpecializedILi3ELi2ELi2ENS5_IJNS4_1CILi2EEESB_NSA_ILi1EEEEEEEENS5_IJNSA_ILi256EEESF_NSA_ILi64EEEEEENS_6half_tENS5_IJlSC_lEEESI_SJ_NS4_8TiledMMAINS4_8MMA_AtomIJNS4_26SM100_MMA_F16BF16_2x1SM_SSISI_SI_fLi256ELi256ELNS4_4UMMA5MajorE0ELSO_0ELNSN_7ScaleInE0ELSP_0EEEEEENS4_6LayoutINS5_IJSC_SC_SC_EEENS5_IJNSA_ILi0EEESU_SU_EEEEENS5_IJNS4_10UnderscoreESX_SX_EEEEENS4_28SM100_TMA_2SM_LOAD_MULTICASTENS4_14ComposedLayoutINS4_7SwizzleILi3ELi4ELi3EEENS4_18smem_ptr_flag_bitsILi16EEENSS_INS5_IJNSA_ILi8EEESG_EEENS5_IJSG_SC_EEEEEEEvNS4_8identityENS4_18SM100_TMA_2SM_LOADES1A_vS1B_EENS_8epilogue10collective18CollectiveEpilogueINS1E_23Sm100TmaWarpSpecializedILi4ELi2ELi64ELb1ELb0EEEJNS5_IJNSA_ILi128EEESF_SG_EEENS5_IJNSS_IS1J_SC_EENSS_ISG_SC_EEEEESI_SJ_SI_SJ_NS1E_6fusion15FusionCallbacksIS1I_NS1O_17LinearCombinationISI_fSI_fLNS_15FloatRoundStyleE2EEES1K_S1N_JEEENS4_5SM1004TMEM4LOAD26SM100_TMEM_LOAD_32dp32b64xENS4_13SM90_TMA_LOADES1A_NS4_39AutoVectorizingCopyWithAssumedAlignmentILi128EEENS4_14SM90_TMA_STOREES1A_S20_S20_EEEvvEEEEvNT_6ParamsE --------------------------
	.section	.nv.shared._ZN7cutlass13device_kernelINS_4gemm6kernel13GemmUniversalIN4cute5tupleIJiiiiEEENS1_10collective13CollectiveMmaINS1_35MainloopSm100TmaUmmaWarpSpecializedILi3ELi2ELi2ENS5_IJNS4_1CILi2EEESB_NSA_ILi1EEEEEEEENS5_IJNSA_ILi256EEESF_NSA_ILi64EEEEEENS_6half_tENS5_IJlSC_lEEESI_SJ_NS4_8TiledMMAINS4_8MMA_AtomIJNS4_26SM100_MMA_F16BF16_2x1SM_SSISI_SI_fLi256ELi256ELNS4_4UMMA5MajorE0ELSO_0ELNSN_7ScaleInE0ELSP_0EEEEEENS4_6LayoutINS5_IJSC_SC_SC_EEENS5_IJNSA_ILi0EEESU_SU_EEEEENS5_IJNS4_10UnderscoreESX_SX_EEEEENS4_28SM100_TMA_2SM_LOAD_MULTICASTENS4_14ComposedLayoutINS4_7SwizzleILi3ELi4ELi3EEENS4_18smem_ptr_flag_bitsILi16EEENSS_INS5_IJNSA_ILi8EEESG_EEENS5_IJSG_SC_EEEEEEEvNS4_8identityENS4_18SM100_TMA_2SM_LOADES1A_vS1B_EENS_8epilogue10collective18CollectiveEpilogueINS1E_23Sm100TmaWarpSpecializedILi4ELi2ELi64ELb1ELb0EEEJNS5_IJNSA_ILi128EEESF_SG_EEENS5_IJNSS_IS1J_SC_EENSS_ISG_SC_EEEEESI_SJ_SI_SJ_NS1E_6fusion15FusionCallbacksIS1I_NS1O_17LinearCombinationISI_fSI_fLNS_15FloatRoundStyleE2EEES1K_S1N_JEEENS4_5SM1004TMEM4LOAD26SM100_TMEM_LOAD_32dp32b64xENS4_13SM90_TMA_LOADES1A_NS4_39AutoVectorizingCopyWithAssumedAlignmentILi128EEENS4_14SM90_TMA_STOREES1A_S20_S20_EEEvvEEEEvNT_6ParamsE,"aw",@nobits
	.sectionflags	@""
	.align	16
	.zero		1024


//--------------------- .nv.shared.reserved.0     --------------------------
	.section	.nv.shared.reserved.0,"aw",@nobits
	.weak		__nv_reservedSMEM_offset_0_alias
	.size		__nv_reservedSMEM_offset_0_alias, 0, 64
	.other		__nv_reservedSMEM_offset_0_alias,@"STO_CUDA_RESERVED_SHARED STV_DEFAULT"
__nv_reservedSMEM_offset_0_alias:
	.zero		0
.nv.shared.reserved.0:
	.zero		64
	.weak		__nv_reservedSMEM_tcgen05_partition
	.type		__nv_reservedSMEM_tcgen05_partition,@object
	.size		__nv_reservedSMEM_tcgen05_partition,(.L_0 - __nv_reservedSMEM_tcgen05_partition)
__nv_reservedSMEM_tcgen05_partition:
	.zero		32
.L_0:


//--------------------- .nv.global                --------------------------
	.section	.nv.global,"aw",@nobits
.nv.global:
	.type		_ZN39_INTERNAL_1a101dbd_4_k_cu_96be5951_66464cute1_E,@object
	.size		_ZN39_INTERNAL_1a101dbd_4_k_cu_96be5951_66464cute1_E,(_ZN39_INTERNAL_1a101dbd_4_k_cu_96be5951_66464cuda3std3__45__cpo6cbeginE - _ZN39_INTERNAL_1a101dbd_4_k_cu_96be5951_66464cute1_E)
_ZN39_INTERNAL_1a101dbd_4_k_cu_96be5951_66464cute1_E:
	.zero		1
	.type		_ZN39_INTERNAL_1a101dbd_4_k_cu_96be5951_66464cuda3std3__45__cpo6cbeginE,@object
	.size		_ZN39_INTERNAL_1a101dbd_4_k_cu_96be5951_66464cuda3std3__45__cpo6cbeginE,(_ZN39_INTERNAL_1a101dbd_4_k_cu_96be5951_66464cuda3std3__48in_placeE - _ZN39_INTERNAL_1a101dbd_4_k_cu_96be5951_66464cuda3std3__45__cpo6cbeginE)
_ZN39_INTERNAL_1a101dbd_4_k_cu_96be5951_66464cuda3std3__45__cpo6cbeginE:
	.zero		1
	.type		_ZN39_INTERNAL_1a101dbd_4_k_cu_96be5951_66464cuda3std3__48in_placeE,@object
	.size		_ZN39_INTERNAL_1a101dbd_4_k_cu_96be5951_66464cuda3std3__48in_placeE,(_ZN39_INTERNAL_1a101dbd_4_k_cu_96be5951_66464cuda3std6ranges3__45__cpo9iter_moveE - _ZN39_INTERNAL_1a101dbd_4_k_cu_96be5951_66464cuda3std3__48in_placeE)
_ZN39_INTERNAL_1a101dbd_4_k_cu_96be5951_66464cuda3std3__48in_placeE:
	.zero		1
	.type		_ZN39_INTERNAL_1a101dbd_4_k_cu_96be5951_66464cuda3std6ranges3__45__cpo9iter_moveE,@object
	.size		_ZN39_INTERNAL_1a101dbd_4_k_cu_96be5951_66464cuda3std6ranges3__45__cpo9iter_moveE,(_ZN39_INTERNAL_1a101dbd_4_k_cu_96be5951_66464cuda3std3__45__cpo5beginE - _ZN39_INTERNAL_1a101dbd_4_k_cu_96be5951_66464cuda3std6ranges3__45__cpo9iter_moveE)
_ZN39_INTERNAL_1a101dbd_4_k_cu_96be5951_66464cuda3std6ranges3__45__cpo9iter_moveE:
	.zero		1
	.type		_ZN39_INTERNAL_1a101dbd_4_k_cu_96be5951_66464cuda3std3__45__cpo5beginE,@object
	.size		_ZN39_INTERNAL_1a101dbd_4_k_cu_96be5951_66464cuda3std3__45__cpo5beginE,(_ZN39_INTERNAL_1a101dbd_4_k_cu_96be5951_66464cuda3std3__441_GLOBAL__N__1a101dbd_4_k_cu_96be5951_66466ignoreE - _ZN39_INTERNAL_1a101dbd_4_k_cu_96be5951_66464cuda3std3__45__cpo5beginE)
_ZN39_INTERNAL_1a101dbd_4_k_cu_96be5951_66464cuda3std3__45__cpo5beginE:
	.zero		1
	.type		_ZN39_INTERNAL_1a101dbd_4_k_cu_96be5951_66464cuda3std3__441_GLOBAL__N__1a101dbd_4_k_cu_96be5951_66466ignoreE,@object
	.size		_ZN39_INTERNAL_1a101dbd_4_k_cu_96be5951_66464cuda3std3__441_GLOBAL__N__1a101dbd_4_k_cu_96be5951_66466ignoreE,(_ZN39_INTERNAL_1a101dbd_4_k_cu_96be5951_66464cute7productE - _ZN39_INTERNAL_1a101dbd_4_k_cu_96be5951_66464cuda3std3__441_GLOBAL__N__1a101dbd_4_k_cu_96be5951_66466ignoreE)
_ZN39_INTERNAL_1a101dbd_4_k_cu_96be5951_66464cuda3std3__441_GLOBAL__N__1a101dbd_4_k_cu_96be5951_66466ignoreE:
	.zero		1
	.type		_ZN39_INTERNAL_1a101dbd_4_k_cu_96be5951_66464cute7productE,@object
	.size		_ZN39_INTERNAL_1a101dbd_4_k_cu_96be5951_66464cute7productE,(_ZN39_INTERNAL_1a101dbd_4_k_cu_96be5951_66464cuda3std3__45__cpo3endE - _ZN39_INTERNAL_1a101dbd_4_k_cu_96be5951_66464cute7productE)
_ZN39_INTERNAL_1a101dbd_4_k_cu_96be5951_66464cute7productE:
	.zero		1
	.type		_ZN39_INTERNAL_1a101dbd_4_k_cu_96be5951_66464cuda3std3__45__cpo3endE,@object
	.size		_ZN39_INTERNAL_1a101dbd_4_k_cu_96be5951_66464cuda3std3__45__cpo3endE,(_ZN39_INTERNAL_1a101dbd_4_k_cu_96be5951_66464cuda3std3__419piecewise_constructE - _ZN39_INTERNAL_1a101dbd_4_k_cu_96be5951_66464cuda3std3__45__cpo3endE)
_ZN39_INTERNAL_1a101dbd_4_k_cu_96be5951_66464cuda3std3__45__cpo3endE:
	.zero		1
	.type		_ZN39_INTERNAL_1a101dbd_4_k_cu_96be5951_66464cuda3std3__419piecewise_constructE,@object
	.size		_ZN39_INTERNAL_1a101dbd_4_k_cu_96be5951_66464cuda3std3__419piecewise_constructE,(_ZN39_INTERNAL_1a101dbd_4_k_cu_96be5951_66464cuda3std3__45__cpo4cendE - _ZN39_INTERNAL_1a101dbd_4_k_cu_96be5951_66464cuda3std3__419piecewise_constructE)
_ZN39_INTERNAL_1a101dbd_4_k_cu_96be5951_66464cuda3std3__419piecewise_constructE:
	.zero		1
	.type		_ZN39_INTERNAL_1a101dbd_4_k_cu_96be5951_66464cuda3std3__45__cpo4cendE,@object
	.size		_ZN39_INTERNAL_1a101dbd_4_k_cu_96be5951_66464cuda3std3__45__cpo4cendE,(_ZN39_INTERNAL_1a101dbd_4_k_cu_96be5951_66464cuda3std6ranges3__45__cpo4swapE - _ZN39_INTERNAL_1a101dbd_4_k_cu_96be5951_66464cuda3std3__45__cpo4cendE)
_ZN39_INTERNAL_1a101dbd_4_k_cu_96be5951_66464cuda3std3__45__cpo4cendE:
	.zero		1
	.type		_ZN39_INTERNAL_1a101dbd_4_k_cu_96be5951_66464cuda3std6ranges3__45__cpo4swapE,@object
	.size		_ZN39_INTERNAL_1a101dbd_4_k_cu_96be5951_66464cuda3std6ranges3__45__cpo4swapE,(.L_10 - _ZN39_INTERNAL_1a101dbd_4_k_cu_96be5951_66464cuda3std6ranges3__45__cpo4swapE)
_ZN39_INTERNAL_1a101dbd_4_k_cu_96be5951_66464cuda3std6ranges3__45__cpo4swapE:
	.zero		1
.L_10:


//--------------------- .nv.constant0._ZN7cutlass13device_kernelINS_4gemm6kernel13GemmUniversalIN4cute5tupleIJiiiiEEENS1_10collective13CollectiveMmaINS1_35MainloopSm100TmaUmmaWarpSpecializedILi3ELi2ELi2ENS5_IJNS4_1CILi2EEESB_NSA_ILi1EEEEEEEENS5_IJNSA_ILi256EEESF_NSA_ILi64EEEEEENS_6half_tENS5_IJlSC_lEEESI_SJ_NS4_8TiledMMAINS4_8MMA_AtomIJNS4_26SM100_MMA_F16BF16_2x1SM_SSISI_SI_fLi256ELi256ELNS4_4UMMA5MajorE0ELSO_0ELNSN_7ScaleInE0ELSP_0EEEEEENS4_6LayoutINS5_IJSC_SC_SC_EEENS5_IJNSA_ILi0EEESU_SU_EEEEENS5_IJNS4_10UnderscoreESX_SX_EEEEENS4_28SM100_TMA_2SM_LOAD_MULTICASTENS4_14ComposedLayoutINS4_7SwizzleILi3ELi4ELi3EEENS4_18smem_ptr_flag_bitsILi16EEENSS_INS5_IJNSA_ILi8EEESG_EEENS5_IJSG_SC_EEEEEEEvNS4_8identityENS4_18SM100_TMA_2SM_LOADES1A_vS1B_EENS_8epilogue10collective18CollectiveEpilogueINS1E_23Sm100TmaWarpSpecializedILi4ELi2ELi64ELb1ELb0EEEJNS5_IJNSA_ILi128EEESF_SG_EEENS5_IJNSS_IS1J_SC_EENSS_ISG_SC_EEEEESI_SJ_SI_SJ_NS1E_6fusion15FusionCallbacksIS1I_NS1O_17LinearCombinationISI_fSI_fLNS_15FloatRoundStyleE2EEES1K_S1N_JEEENS4_5SM1004TMEM4LOAD26SM100_TMEM_LOAD_32dp32b64xENS4_13SM90_TMA_LOADES1A_NS4_39AutoVectorizingCopyWithAssumedAlignmentILi128EEENS4_14SM90_TMA_STOREES1A_S20_S20_EEEvvEEEEvNT_6ParamsE --------------------------
	.section	.nv.constant0._ZN7cutlass13device_kernelINS_4gemm6kernel13GemmUniversalIN4cute5tupleIJiiiiEEENS1_10collective13CollectiveMmaINS1_35MainloopSm100TmaUmmaWarpSpecializedILi3ELi2ELi2ENS5_IJNS4_1CILi2EEESB_NSA_ILi1EEEEEEEENS5_IJNSA_ILi256EEESF_NSA_ILi64EEEEEENS_6half_tENS5_IJlSC_lEEESI_SJ_NS4_8TiledMMAINS4_8MMA_AtomIJNS4_26SM100_MMA_F16BF16_2x1SM_SSISI_SI_fLi256ELi256ELNS4_4UMMA5MajorE0ELSO_0ELNSN_7ScaleInE0ELSP_0EEEEEENS4_6LayoutINS5_IJSC_SC_SC_EEENS5_IJNSA_ILi0EEESU_SU_EEEEENS5_IJNS4_10UnderscoreESX_SX_EEEEENS4_28SM100_TMA_2SM_LOAD_MULTICASTENS4_14ComposedLayoutINS4_7SwizzleILi3ELi4ELi3EEENS4_18smem_ptr_flag_bitsILi16EEENSS_INS5_IJNSA_ILi8EEESG_EEENS5_IJSG_SC_EEEEEEEvNS4_8identityENS4_18SM100_TMA_2SM_LOADES1A_vS1B_EENS_8epilogue10collective18CollectiveEpilogueINS1E_23Sm100TmaWarpSpecializedILi4ELi2ELi64ELb1ELb0EEEJNS5_IJNSA_ILi128EEESF_SG_EEENS5_IJNSS_IS1J_SC_EENSS_ISG_SC_EEEEESI_SJ_SI_SJ_NS1E_6fusion15FusionCallbacksIS1I_NS1O_17LinearCombinationISI_fSI_fLNS_15FloatRoundStyleE2EEES1K_S1N_JEEENS4_5SM1004TMEM4LOAD26SM100_TMEM_LOAD_32dp32b64xENS4_13SM90_TMA_LOADES1A_NS4_39AutoVectorizingCopyWithAssumedAlignmentILi128EEENS4_14SM90_TMA_STOREES1A_S20_S20_EEEvvEEEEvNT_6ParamsE,"a",@progbits
	.sectionflags	@""
	.align	4
.nv.constant0._ZN7cutlass13device_kernelINS_4gemm6kernel13GemmUniversalIN4cute5tupleIJiiiiEEENS1_10collective13CollectiveMmaINS1_35MainloopSm100TmaUmmaWarpSpecializedILi3ELi2ELi2ENS5_IJNS4_1CILi2EEESB_NSA_ILi1EEEEEEEENS5_IJNSA_ILi256EEESF_NSA_ILi64EEEEEENS_6half_tENS5_IJlSC_lEEESI_SJ_NS4_8TiledMMAINS4_8MMA_AtomIJNS4_26SM100_MMA_F16BF16_2x1SM_SSISI_SI_fLi256ELi256ELNS4_4UMMA5MajorE0ELSO_0ELNSN_7ScaleInE0ELSP_0EEEEEENS4_6LayoutINS5_IJSC_SC_SC_EEENS5_IJNSA_ILi0EEESU_SU_EEEEENS5_IJNS4_10UnderscoreESX_SX_EEEEENS4_28SM100_TMA_2SM_LOAD_MULTICASTENS4_14ComposedLayoutINS4_7SwizzleILi3ELi4ELi3EEENS4_18smem_ptr_flag_bitsILi16EEENSS_INS5_IJNSA_ILi8EEESG_EEENS5_IJSG_SC_EEEEEEEvNS4_8identityENS4_18SM100_TMA_2SM_LOADES1A_vS1B_EENS_8epilogue10collective18CollectiveEpilogueINS1E_23Sm100TmaWarpSpecializedILi4ELi2ELi64ELb1ELb0EEEJNS5_IJNSA_ILi128EEESF_SG_EEENS5_IJNSS_IS1J_SC_EENSS_ISG_SC_EEEEESI_SJ_SI_SJ_NS1E_6fusion15FusionCallbacksIS1I_NS1O_17LinearCombinationISI_fSI_fLNS_15FloatRoundStyleE2EEES1K_S1N_JEEENS4_5SM1004TMEM4LOAD26SM100_TMEM_LOAD_32dp32b64xENS4_13SM90_TMA_LOADES1A_NS4_39AutoVectorizingCopyWithAssumedAlignmentILi128EEENS4_14SM90_TMA_STOREES1A_S20_S20_EEEvvEEEEvNT_6ParamsE:
	.zero		2944


//--------------------- SYMBOLS --------------------------

	.type		.nv.reservedSmem.offset0,@object
	.size		.nv.reservedSmem.offset0,0x4
	.type		.nv.reservedSmem.cap,@object
	.size		.nv.reservedSmem.cap,0x4
	.type		__assertfail,@function
